def attn_fwd(
    Q,
    K,
    V,
    Out,
    Lse,
    sm_scale,
    stride_qz,
    stride_qh,
    stride_qm,
    stride_qk,
    stride_kz,
    stride_kh,
    stride_kn,
    stride_kk,
    stride_vz,
    stride_vh,
    stride_vn,
    stride_vk,
    stride_oz,
    stride_oh,
    stride_om,
    stride_ok,
    seqlen_q,
    seqlen_k,
    BLOCK_M: tl.constexpr,
    BLOCK_N: tl.constexpr,
    HEAD_DIM: tl.constexpr,
    CAUSAL: tl.constexpr,
):
    start_m = tl.program_id(0)
    off_hz = tl.program_id(1)
    q_off = off_hz * stride_qh
    k_off = off_hz * stride_kh
    v_off = off_hz * stride_vh
    offs_m = start_m * BLOCK_M + tl.arange(0, BLOCK_M)
    offs_d = tl.arange(0, HEAD_DIM)
    offs_n = tl.arange(0, BLOCK_N)
    q_ptrs = Q + q_off + offs_m[:, None] * stride_qm + offs_d[None, :] * stride_qk
    k_ptrs = K + k_off + offs_d[:, None] * stride_kk + offs_n[None, :] * stride_kn
    v_ptrs = V + v_off + offs_n[:, None] * stride_vn + offs_d[None, :] * stride_vk
    m_i = tl.full([BLOCK_M], float("-inf"), dtype=tl.float32)
    l_i = tl.zeros([BLOCK_M], dtype=tl.float32) + 1.0
    acc = tl.zeros([BLOCK_M, HEAD_DIM], dtype=tl.float32)
    q = tl.load(q_ptrs)
    acc, l_i, m_i = _attn_fwd_inner(
        acc,
        l_i,
        m_i,
        q,
        k_ptrs,
        v_ptrs,
        sm_scale,
        stride_kn,
        stride_vn,
        start_m,
        seqlen_k,
        BLOCK_M,
        BLOCK_N,
        HEAD_DIM,
        CAUSAL,
    )
    acc = acc / l_i[:, None]
    lse = m_i + tl.math.log2(l_i) / 1.4426950408889634
    o_ptrs = (
        Out
        + off_hz * stride_oh
        + offs_m[:, None] * stride_om
        + offs_d[None, :] * stride_ok
    )
    tl.store(o_ptrs, acc.to(Out.dtype.element_ty))
    tl.store(Lse + off_hz * seqlen_q + offs_m, lse)

# config = {"BLOCK_M": 64, "BLOCK_N": 32, "HEAD_DIM": 64, "arch": "sm_100", "causal": false, "dtype": "fp16", "num_stages": 4, "num_warps": 8}
# arch = sm_100


// ===== COMPILED SASS (sm_100a) =====

	.target	sm_100a

	.elftype	@"ET_EXEC"


//--------------------- .note.nv.tkinfo           --------------------------
	.section	.note.nv.tkinfo,"",@"SHT_NOTE"
	.sectionflags	@"SHF_NOTE_NV_TKINFO"
	.tkinfo
        /*0018*/ 	.word	0x00000081
        /*0030*/ 	.string	""
        /*0030*/ 	.string	"ptxas-blackwell"
        /*0030*/ 	.string	"Cuda compilation tools, release 12.9, V12.9.86"
        /*0030*/ 	.string	"Build cuda_12.9.r12.9/compiler.36037853_0"
        /*0030*/ 	.string	"-v  -suppress-debug-info  -lineinfo  -arch sm_100a "



//--------------------- .note.nv.cuver            --------------------------
	.section	.note.nv.cuver,"",@"SHT_NOTE"
	.sectionflags	@"SHF_NOTE_NV_CUVER"
        /*0018*/ 	.short	0x0001
        /*001a*/ 	.short	0x0064
        /*001c*/ 	.short	0x0001
        /*001e*/ 	.short	0x0000
        /*0020*/ 	.short	0x0001
        /*0022*/ 	.short	0x0000


//--------------------- .nv.info                  --------------------------
	.section	.nv.info,"",@"SHT_CUDA_INFO"
	.align	4


	//----- nvinfo : EIATTR_REGCOUNT
	.align		4
        /*0000*/ 	.byte	0x04, 0x2f
        /*0002*/ 	.short	(.L_5 - .L_4)
	.align		4
.L_4:
        /*0004*/ 	.word	index@(attn_fwd)
        /*0008*/ 	.word	0x00000050


	//----- nvinfo : EIATTR_FRAME_SIZE
	.align		4
.L_5:
        /*000c*/ 	.byte	0x04, 0x11
        /*000e*/ 	.short	(.L_7 - .L_6)
	.align		4
.L_6:
        /*0010*/ 	.word	index@($__internal_2_$__cuda_sm10x_tcgen05_guardrail_trap_unallocated_columns_being_dealloced)
        /*0014*/ 	.word	0x00000000


	//----- nvinfo : EIATTR_FRAME_SIZE
	.align		4
.L_7:
        /*0018*/ 	.byte	0x04, 0x11
        /*001a*/ 	.short	(.L_9 - .L_8)
	.align		4
.L_8:
        /*001c*/ 	.word	index@($__internal_1_$__cuda_sm10x_tcgen05_guardrail_trap_phase_invalid_during_alloc)
        /*0020*/ 	.word	0x00000000


	//----- nvinfo : EIATTR_FRAME_SIZE
	.align		4
.L_9:
        /*0024*/ 	.byte	0x04, 0x11
        /*0026*/ 	.short	(.L_11 - .L_10)
	.align		4
.L_10:
        /*0028*/ 	.word	index@($__internal_0_$__cuda_sm10x_tcgen05_guardrail_trap_col_being_dealloced_not_returned_by_alloc)
        /*002c*/ 	.word	0x00000000


	//----- nvinfo : EIATTR_FRAME_SIZE
	.align		4
.L_11:
        /*0030*/ 	.byte	0x04, 0x11
        /*0032*/ 	.short	(.L_13 - .L_12)
	.align		4
.L_12:
        /*0034*/ 	.word	index@(attn_fwd)
        /*0038*/ 	.word	0x00000000


	//----- nvinfo : EIATTR_MIN_STACK_SIZE
	.align		4
.L_13:
        /*003c*/ 	.byte	0x04, 0x12
        /*003e*/ 	.short	(.L_15 - .L_14)
	.align		4
.L_14:
        /*0040*/ 	.word	index@(attn_fwd)
        /*0044*/ 	.word	0x00000000
.L_15:


//--------------------- .nv.info.attn_fwd         --------------------------
	.section	.nv.info.attn_fwd,"",@"SHT_CUDA_INFO"
	.sectionflags	@""
	.align	4


	//----- nvinfo : EIATTR_CUDA_API_VERSION
	.align		4
        /*0000*/ 	.byte	0x04, 0x37
        /*0002*/ 	.short	(.L_17 - .L_16)
.L_16:
        /*0004*/ 	.word	0x00000081


	//----- nvinfo : EIATTR_KPARAM_INFO
	.align		4
.L_17:
        /*0008*/ 	.byte	0x04, 0x17
        /*000a*/ 	.short	(.L_19 - .L_18)
.L_18:
        /*000c*/ 	.word	0x00000000
        /*0010*/ 	.short	0x0019
        /*0012*/ 	.short	0x0080
        /*0014*/ 	.byte	0x00, 0xf4, 0x21, 0x00


	//----- nvinfo : EIATTR_KPARAM_INFO
	.align		4
.L_19:
        /*0018*/ 	.byte	0x04, 0x17
        /*001a*/ 	.short	(.L_21 - .L_20)
.L_20:
        /*001c*/ 	.word	0x00000000
        /*0020*/ 	.short	0x0018
        /*0022*/ 	.short	0x0078
        /*0024*/ 	.byte	0x00, 0xf4, 0x21, 0x00


	//----- nvinfo : EIATTR_KPARAM_INFO
	.align		4
.L_21:
        /*0028*/ 	.byte	0x04, 0x17
        /*002a*/ 	.short	(.L_23 - .L_22)
.L_22:
        /*002c*/ 	.word	0x00000000
        /*0030*/ 	.short	0x0017
        /*0032*/ 	.short	0x0070
        /*0034*/ 	.byte	0x00, 0xf0, 0x11, 0x00


	//----- nvinfo : EIATTR_KPARAM_INFO
	.align		4
.L_23:
        /*0038*/ 	.byte	0x04, 0x17
        /*003a*/ 	.short	(.L_25 - .L_24)
.L_24:
        /*003c*/ 	.word	0x00000000
        /*0040*/ 	.short	0x0016
        /*0042*/ 	.short	0x006c
        /*0044*/ 	.byte	0x00, 0xf0, 0x11, 0x00


	//----- nvinfo : EIATTR_KPARAM_INFO
	.align		4
.L_25:
        /*0048*/ 	.byte	0x04, 0x17
        /*004a*/ 	.short	(.L_27 - .L_26)
.L_26:
        /*004c*/ 	.word	0x00000000
        /*0050*/ 	.short	0x0015
        /*0052*/ 	.short	0x0068
        /*0054*/ 	.byte	0x00, 0xf0, 0x11, 0x00


	//----- nvinfo : EIATTR_KPARAM_INFO
	.align		4
.L_27:
        /*0058*/ 	.byte	0x04, 0x17
        /*005a*/ 	.short	(.L_29 - .L_28)
.L_28:
        /*005c*/ 	.word	0x00000000
        /*0060*/ 	.short	0x0014
        /*0062*/ 	.short	0x0064
        /*0064*/ 	.byte	0x00, 0xf0, 0x11, 0x00


	//----- nvinfo : EIATTR_KPARAM_INFO
	.align		4
.L_29:
        /*0068*/ 	.byte	0x04, 0x17
        /*006a*/ 	.short	(.L_31 - .L_30)
.L_30:
        /*006c*/ 	.word	0x00000000
        /*0070*/ 	.short	0x0013
        /*0072*/ 	.short	0x0060
        /*0074*/ 	.byte	0x00, 0xf0, 0x11, 0x00


	//----- nvinfo : EIATTR_KPARAM_INFO
	.align		4
.L_31:
        /*0078*/ 	.byte	0x04, 0x17
        /*007a*/ 	.short	(.L_33 - .L_32)
.L_32:
        /*007c*/ 	.word	0x00000000
        /*0080*/ 	.short	0x0012
        /*0082*/ 	.short	0x005c
        /*0084*/ 	.byte	0x00, 0xf0, 0x11, 0x00


	//----- nvinfo : EIATTR_KPARAM_INFO
	.align		4
.L_33:
        /*0088*/ 	.byte	0x04, 0x17
        /*008a*/ 	.short	(.L_35 - .L_34)
.L_34:
        /*008c*/ 	.word	0x00000000
        /*0090*/ 	.short	0x0011
        /*0092*/ 	.short	0x0058
        /*0094*/ 	.byte	0x00, 0xf0, 0x11, 0x00


	//----- nvinfo : EIATTR_KPARAM_INFO
	.align		4
.L_35:
        /*0098*/ 	.byte	0x04, 0x17
        /*009a*/ 	.short	(.L_37 - .L_36)
.L_36:
        /*009c*/ 	.word	0x00000000
        /*00a0*/ 	.short	0x0010
        /*00a2*/ 	.short	0x0054
        /*00a4*/ 	.byte	0x00, 0xf0, 0x11, 0x00


	//----- nvinfo : EIATTR_KPARAM_INFO
	.align		4
.L_37:
        /*00a8*/ 	.byte	0x04, 0x17
        /*00aa*/ 	.short	(.L_39 - .L_38)
.L_38:
        /*00ac*/ 	.word	0x00000000
        /*00b0*/ 	.short	0x000f
        /*00b2*/ 	.short	0x0050
        /*00b4*/ 	.byte	0x00, 0xf0, 0x11, 0x00


	//----- nvinfo : EIATTR_KPARAM_INFO
	.align		4
.L_39:
        /*00b8*/ 	.byte	0x04, 0x17
        /*00ba*/ 	.short	(.L_41 - .L_40)
.L_40:
        /*00bc*/ 	.word	0x00000000
        /*00c0*/ 	.short	0x000e
        /*00c2*/ 	.short	0x004c
        /*00c4*/ 	.byte	0x00, 0xf0, 0x11, 0x00


	//----- nvinfo : EIATTR_KPARAM_INFO
	.align		4
.L_41:
        /*00c8*/ 	.byte	0x04, 0x17
        /*00ca*/ 	.short	(.L_43 - .L_42)
.L_42:
        /*00cc*/ 	.word	0x00000000
        /*00d0*/ 	.short	0x000d
        /*00d2*/ 	.short	0x0048
        /*00d4*/ 	.byte	0x00, 0xf0, 0x11, 0x00


	//----- nvinfo : EIATTR_KPARAM_INFO
	.align		4
.L_43:
        /*00d8*/ 	.byte	0x04, 0x17
        /*00da*/ 	.short	(.L_45 - .L_44)
.L_44:
        /*00dc*/ 	.word	0x00000000
        /*00e0*/ 	.short	0x000c
        /*00e2*/ 	.short	0x0044
        /*00e4*/ 	.byte	0x00, 0xf0, 0x11, 0x00


	//----- nvinfo : EIATTR_KPARAM_INFO
	.align		4
.L_45:
        /*00e8*/ 	.byte	0x04, 0x17
        /*00ea*/ 	.short	(.L_47 - .L_46)
.L_46:
        /*00ec*/ 	.word	0x00000000
        /*00f0*/ 	.short	0x000b
        /*00f2*/ 	.short	0x0040
        /*00f4*/ 	.byte	0x00, 0xf0, 0x11, 0x00


	//----- nvinfo : EIATTR_KPARAM_INFO
	.align		4
.L_47:
        /*00f8*/ 	.byte	0x04, 0x17
        /*00fa*/ 	.short	(.L_49 - .L_48)
.L_48:
        /*00fc*/ 	.word	0x00000000
        /*0100*/ 	.short	0x000a
        /*0102*/ 	.short	0x003c
        /*0104*/ 	.byte	0x00, 0xf0, 0x11, 0x00


	//----- nvinfo : EIATTR_KPARAM_INFO
	.align		4
.L_49:
        /*0108*/ 	.byte	0x04, 0x17
        /*010a*/ 	.short	(.L_51 - .L_50)
.L_50:
        /*010c*/ 	.word	0x00000000
        /*0110*/ 	.short	0x0009
        /*0112*/ 	.short	0x0038
        /*0114*/ 	.byte	0x00, 0xf0, 0x11, 0x00


	//----- nvinfo : EIATTR_KPARAM_INFO
	.align		4
.L_51:
        /*0118*/ 	.byte	0x04, 0x17
        /*011a*/ 	.short	(.L_53 - .L_52)
.L_52:
        /*011c*/ 	.word	0x00000000
        /*0120*/ 	.short	0x0008
        /*0122*/ 	.short	0x0034
        /*0124*/ 	.byte	0x00, 0xf0, 0x11, 0x00


	//----- nvinfo : EIATTR_KPARAM_INFO
	.align		4
.L_53:
        /*0128*/ 	.byte	0x04, 0x17
        /*012a*/ 	.short	(.L_55 - .L_54)
.L_54:
        /*012c*/ 	.word	0x00000000
        /*0130*/ 	.short	0x0007
        /*0132*/ 	.short	0x0030
        /*0134*/ 	.byte	0x00, 0xf0, 0x11, 0x00


	//----- nvinfo : EIATTR_KPARAM_INFO
	.align		4
.L_55:
        /*0138*/ 	.byte	0x04, 0x17
        /*013a*/ 	.short	(.L_57 - .L_56)
.L_56:
        /*013c*/ 	.word	0x00000000
        /*0140*/ 	.short	0x0006
        /*0142*/ 	.short	0x002c
        /*0144*/ 	.byte	0x00, 0xf0, 0x11, 0x00


	//----- nvinfo : EIATTR_KPARAM_INFO
	.align		4
.L_57:
        /*0148*/ 	.byte	0x04, 0x17
        /*014a*/ 	.short	(.L_59 - .L_58)
.L_58:
        /*014c*/ 	.word	0x00000000
        /*0150*/ 	.short	0x0005
        /*0152*/ 	.short	0x0028
        /*0154*/ 	.byte	0x00, 0xf0, 0x11, 0x00


	//----- nvinfo : EIATTR_KPARAM_INFO
	.align		4
.L_59:
        /*0158*/ 	.byte	0x04, 0x17
        /*015a*/ 	.short	(.L_61 - .L_60)
.L_60:
        /*015c*/ 	.word	0x00000000
        /*0160*/ 	.short	0x0004
        /*0162*/ 	.short	0x0020
        /*0164*/ 	.byte	0x00, 0xf4, 0x21, 0x00


	//----- nvinfo : EIATTR_KPARAM_INFO
	.align		4
.L_61:
        /*0168*/ 	.byte	0x04, 0x17
        /*016a*/ 	.short	(.L_63 - .L_62)
.L_62:
        /*016c*/ 	.word	0x00000000
        /*0170*/ 	.short	0x0003
        /*0172*/ 	.short	0x0018
        /*0174*/ 	.byte	0x00, 0xf4, 0x21, 0x00


	//----- nvinfo : EIATTR_KPARAM_INFO
	.align		4
.L_63:
        /*0178*/ 	.byte	0x04, 0x17
        /*017a*/ 	.short	(.L_65 - .L_64)
.L_64:
        /*017c*/ 	.word	0x00000000
        /*0180*/ 	.short	0x0002
        /*0182*/ 	.short	0x0010
        /*0184*/ 	.byte	0x00, 0xf4, 0x21, 0x00


	//----- nvinfo : EIATTR_KPARAM_INFO
	.align		4
.L_65:
        /*0188*/ 	.byte	0x04, 0x17
        /*018a*/ 	.short	(.L_67 - .L_66)
.L_66:
        /*018c*/ 	.word	0x00000000
        /*0190*/ 	.short	0x0001
        /*0192*/ 	.short	0x0008
        /*0194*/ 	.byte	0x00, 0xf4, 0x21, 0x00


	//----- nvinfo : EIATTR_KPARAM_INFO
	.align		4
.L_67:
        /*0198*/ 	.byte	0x04, 0x17
        /*019a*/ 	.short	(.L_69 - .L_68)
.L_68:
        /*019c*/ 	.word	0x00000000
        /*01a0*/ 	.short	0x0000
        /*01a2*/ 	.short	0x0000
        /*01a4*/ 	.byte	0x00, 0xf4, 0x21, 0x00


	//----- nvinfo : EIATTR_AT_ENTRY_FRAGMENTS
	.align		4
.L_69:
        /*01a8*/ 	.byte	0x04, 0x4f
        /*01aa*/ 	.short	(.L_71 - .L_70)


	//   ....[0]....
.L_70:
        /*01ac*/ 	.word	0x00000004


	//----- nvinfo : EIATTR_RESERVED_SMEM_USED
	.align		4
.L_71:
        /*01b0*/ 	.byte	0x01, 0x41
	.zero		2


	//----- nvinfo : EIATTR_SPARSE_MMA_MASK
	.align		4
        /*01b4*/ 	.byte	0x03, 0x50
        /*01b6*/ 	.short	0x0000


	//----- nvinfo : EIATTR_TCGEN05_1CTA_USED
	.align		4
        /*01b8*/ 	.byte	0x01, 0x51
	.zero		2


	//----- nvinfo : EIATTR_MAXREG_COUNT
	.align		4
        /*01bc*/ 	.byte	0x03, 0x1b
        /*01be*/ 	.short	0x00ff


	//----- nvinfo : EIATTR_NUM_BARRIERS
	.align		4
        /*01c0*/ 	.byte	0x02, 0x4c
        /*01c2*/ 	.byte	0x01
	.zero		1


	//----- nvinfo : EIATTR_INT_WARP_WIDE_INSTR_OFFSETS
	.align		4
        /*01c4*/ 	.byte	0x04, 0x31
        /*01c6*/ 	.short	(.L_73 - .L_72)


	//   ....[0]....
.L_72:
        /*01c8*/ 	.word	0x00000c90


	//   ....[1]....
        /*01cc*/ 	.word	0x00000cb0


	//   ....[2]....
        /*01d0*/ 	.word	0x00000f50


	//   ....[3]....
        /*01d4*/ 	.word	0x00000ff0


	//   ....[4]....
        /*01d8*/ 	.word	0x00002400


	//   ....[5]....
        /*01dc*/ 	.word	0x00004130


	//   ....[6]....
        /*01e0*/ 	.word	0x00004180


	//----- nvinfo : EIATTR_COOP_GROUP_MASK_REGIDS
	.align		4
.L_73:
        /*01e4*/ 	.byte	0x04, 0x29
        /*01e6*/ 	.short	(.L_75 - .L_74)


	//   ....[0]....
.L_74:
        /*01e8*/ 	.word	0xffffffff


	//   ....[1]....
        /*01ec*/ 	.word	0xffffffff


	//   ....[2]....
        /*01f0*/ 	.word	0xffffffff


	//   ....[3]....
        /*01f4*/ 	.word	0xffffffff


	//   ....[4]....
        /*01f8*/ 	.word	0xffffffff


	//   ....[5]....
        /*01fc*/ 	.word	0xffffffff


	//   ....[6]....
        /*0200*/ 	.word	0xffffffff


	//   ....[7]....
        /*0204*/ 	.word	0xffffffff


	//   ....[8]....
        /*0208*/ 	.word	0xffffffff


	//   ....[9]....
        /*020c*/ 	.word	0xffffffff


	//   ....[10]....
        /*0210*/ 	.word	0xffffffff


	//   ....[11]....
        /*0214*/ 	.word	0xffffffff


	//----- nvinfo : EIATTR_COOP_GROUP_INSTR_OFFSETS
	.align		4
.L_75:
        /*0218*/ 	.byte	0x04, 0x28
        /*021a*/ 	.short	(.L_77 - .L_76)


	//   ....[0]....
.L_76:
        /*021c*/ 	.word	0x00000050


	//   ....[1]....
        /*0220*/ 	.word	0x00000310


	//   ....[2]....
        /*0224*/ 	.word	0x000014f0


	//   ....[3]....
        /*0228*/ 	.word	0x00001820


	//   ....[4]....
        /*022c*/ 	.word	0x00001a70


	//   ....[5]....
        /*0230*/ 	.word	0x00001af0


	//   ....[6]....
        /*0234*/ 	.word	0x00002780


	//   ....[7]....
        /*0238*/ 	.word	0x000027d0


	//   ....[8]....
        /*023c*/ 	.word	0x00002a20


	//   ....[9]....
        /*0240*/ 	.word	0x00002a90


	//   ....[10]....
        /*0244*/ 	.word	0x00003fc0


	//   ....[11]....
        /*0248*/ 	.word	0x00004230


	//----- nvinfo : EIATTR_VRC_CTA_INIT_COUNT
	.align		4
.L_77:
        /*024c*/ 	.byte	0x02, 0x4a
        /*024e*/ 	.byte	0x80
	.zero		1


	//----- nvinfo : EIATTR_MBARRIER_INSTR_OFFSETS
	.align		4
        /*0250*/ 	.byte	0x04, 0x39
        /*0252*/ 	.short	(.L_79 - .L_78)


	//   ....[0]....
.L_78:
        /*0254*/ 	.word	0x00000e80
        /*0258*/ 	.word	0x000000ff
        /*025c*/ 	.word	0x00000000
        /*0260*/ 	.short	0x0100
        /*0262*/ 	.byte	0x11
	.zero		1


	//   ....[1]....
        /*0264*/ 	.word	0x00000fe0
        /*0268*/ 	.word	0x000000ff
        /*026c*/ 	.word	0x00005008
        /*0270*/ 	.short	0x0100
        /*0272*/ 	.byte	0x0c
	.zero		1


	//   ....[2]....
        /*0274*/ 	.word	0x000010b0
        /*0278*/ 	.word	0x000000ff
        /*027c*/ 	.word	0x00003000
        /*0280*/ 	.short	0x0100
        /*0282*/ 	.byte	0x0c
	.zero		1


	//   ....[3]....
        /*0284*/ 	.word	0x00001300
        /*0288*/ 	.word	0x000000ff
        /*028c*/ 	.word	0x00003000
        /*0290*/ 	.short	0x010a
        /*0292*/ 	.byte	0x0c
	.zero		1


	//   ....[4]....
        /*0294*/ 	.word	0x000013e0
        /*0298*/ 	.word	0x000000ff
        /*029c*/ 	.word	0x00003000
        /*02a0*/ 	.short	0x0108
        /*02a2*/ 	.byte	0x0c
	.zero		1


	//   ....[5]....
        /*02a4*/ 	.word	0x000024c0
        /*02a8*/ 	.word	0x000000ff
        /*02ac*/ 	.word	0x00005010
        /*02b0*/ 	.short	0x0100
        /*02b2*/ 	.byte	0x0c
	.zero		1


	//   ....[6]....
        /*02b4*/ 	.word	0x00002640
        /*02b8*/ 	.word	0x000000ff
        /*02bc*/ 	.word	0x00005010
        /*02c0*/ 	.short	0x010a
        /*02c2*/ 	.byte	0x0c
	.zero		1


	//   ....[7]....
        /*02c4*/ 	.word	0x000026a0
        /*02c8*/ 	.word	0x000000ff
        /*02cc*/ 	.word	0x00005010
        /*02d0*/ 	.short	0x0108
        /*02d2*/ 	.byte	0x0c
	.zero		1


	//   ....[8]....
        /*02d4*/ 	.word	0x00002af0
        /*02d8*/ 	.word	0x000000ff
        /*02dc*/ 	.word	0x00000000
        /*02e0*/ 	.short	0x010a
        /*02e2*/ 	.byte	0x11
	.zero		1


	//   ....[9]....
        /*02e4*/ 	.word	0x000031f0
        /*02e8*/ 	.word	0x000000ff
        /*02ec*/ 	.word	0x00000000
        /*02f0*/ 	.short	0x010a
        /*02f2*/ 	.byte	0x11
	.zero		1


	//   ....[10]....
        /*02f4*/ 	.word	0x00003380
        /*02f8*/ 	.word	0x000000ff
        /*02fc*/ 	.word	0x00005000
        /*0300*/ 	.short	0x0108
        /*0302*/ 	.byte	0x0c
	.zero		1


	//   ....[11]....
        /*0304*/ 	.word	0x00003450
        /*0308*/ 	.word	0x000000ff
        /*030c*/ 	.word	0x00005008
        /*0310*/ 	.short	0x0108
        /*0312*/ 	.byte	0x0c
	.zero		1


	//   ....[12]....
        /*0314*/ 	.word	0x00004250
        /*0318*/ 	.word	0x000000ff
        /*031c*/ 	.word	0x00003000
        /*0320*/ 	.short	0x010a
        /*0322*/ 	.byte	0x0c
	.zero		1


	//   ....[13]....
        /*0324*/ 	.word	0x00004280
        /*0328*/ 	.word	0x000000ff
        /*032c*/ 	.word	0x00005010
        /*0330*/ 	.short	0x010a
        /*0332*/ 	.byte	0x0c
	.zero		1


	//   ....[14]....
        /*0334*/ 	.word	0x000042b0
        /*0338*/ 	.word	0x000000ff
        /*033c*/ 	.word	0x00000000
        /*0340*/ 	.short	0x010a
        /*0342*/ 	.byte	0x11
	.zero		1


	//   ....[15]....
        /*0344*/ 	.word	0x000042e0
        /*0348*/ 	.word	0x000000ff
        /*034c*/ 	.word	0x00000000
        /*0350*/ 	.short	0x010a
        /*0352*/ 	.byte	0x11
	.zero		1


	//----- nvinfo : EIATTR_NUM_MBARRIERS
	.align		4
.L_79:
        /*0354*/ 	.byte	0x03, 0x38
        /*0356*/ 	.short	0xffff


	//----- nvinfo : EIATTR_EXIT_INSTR_OFFSETS
	.align		4
        /*0358*/ 	.byte	0x04, 0x1c
        /*035a*/ 	.short	(.L_81 - .L_80)


	//   ....[0]....
.L_80:
        /*035c*/ 	.word	0x00004240


	//----- nvinfo : EIATTR_REQNTID
	.align		4
.L_81:
        /*0360*/ 	.byte	0x04, 0x10
        /*0362*/ 	.short	(.L_83 - .L_82)
.L_82:
        /*0364*/ 	.word	0x00000100
        /*0368*/ 	.word	0x00000001
        /*036c*/ 	.word	0x00000001


	//----- nvinfo : EIATTR_CRS_STACK_SIZE
	.align		4
.L_83:
        /*0370*/ 	.byte	0x04, 0x1e
        /*0372*/ 	.short	(.L_85 - .L_84)
.L_84:
        /*0374*/ 	.word	0x00000000


	//----- nvinfo : EIATTR_CBANK_PARAM_SIZE
	.align		4
.L_85:
        /*0378*/ 	.byte	0x03, 0x19
        /*037a*/ 	.short	0x0088


	//----- nvinfo : EIATTR_PARAM_CBANK
	.align		4
        /*037c*/ 	.byte	0x04, 0x0a
        /*037e*/ 	.short	(.L_87 - .L_86)
	.align		4
.L_86:
        /*0380*/ 	.word	index@(.nv.constant0.attn_fwd)
        /*0384*/ 	.short	0x0380
        /*0386*/ 	.short	0x0088


	//----- nvinfo : EIATTR_SW_WAR
	.align		4
.L_87:
        /*0388*/ 	.byte	0x04, 0x36
        /*038a*/ 	.short	(.L_89 - .L_88)
.L_88:
        /*038c*/ 	.word	0x00000008
.L_89:


//--------------------- .nv.compat                --------------------------
	.section	.nv.compat,"",@"SHT_CUDA_COMPAT_INFO"
	.align	4
        /*0000*/ 	.byte	0x02, 0x02, 0x02, 0x00, 0x02, 0x05, 0x05, 0x00, 0x02, 0x03, 0x00, 0x00, 0x02, 0x06, 0x01, 0x00


//--------------------- .nv.callgraph             --------------------------
	.section	.nv.callgraph,"",@"SHT_CUDA_CALLGRAPH"
	.align	4
	.sectionentsize	8
	.align		4
        /*0000*/ 	.word	0x00000000
	.align		4
        /*0004*/ 	.word	0xffffffff
	.align		4
        /*0008*/ 	.word	0x00000000
	.align		4
        /*000c*/ 	.word	0xfffffffe
	.align		4
        /*0010*/ 	.word	0x00000000
	.align		4
        /*0014*/ 	.word	0xfffffffd
	.align		4
        /*0018*/ 	.word	0x00000000
	.align		4
        /*001c*/ 	.word	0xfffffffc


//--------------------- .nv.constant4             --------------------------
	.section	.nv.constant4,"a",@progbits
	.align	8
	.align		8
.nv.constant4:
        /*0000*/ 	.dword	_$_str


//--------------------- .text.attn_fwd            --------------------------
	.section	.text.attn_fwd,"ax",@progbits
	.align	128
        .global         attn_fwd
        .type           attn_fwd,@function
        .size           attn_fwd,(.L_x_28 - attn_fwd)
        .other          attn_fwd,@"STO_CUDA_ENTRY STV_DEFAULT"
attn_fwd:
.text.attn_fwd:
[----:B------:R-:W0:Y:S01]  /*0000*/  LDC R1, c[0x0][0x37c] ;  /* 0x0000df00ff017b82 */ /* 0x000e220000000800 */
[----:B------:R-:W1:Y:S02]  /*0010*/  S2R R0, SR_TID.X ;  /* 0x0000000000007919 */ /* 0x000e640000002100 */
[----:B-1----:R-:W-:-:S13]  /*0020*/  ISETP.GE.U32.AND P1, PT, R0, 0x20, PT ;  /* 0x000000200000780c */ /* 0x002fda0003f26070 */
[----:B------:R-:W-:Y:S05]  /*0030*/  @P1 BRA `(.L_x_0) ;  /* 0x0000000000b81947 */ /* 0x000fea0003800000 */
[----:B------:R-:W1:Y:S01]  /*0040*/  S2UR UR6, SR_CgaCtaId ;  /* 0x00000000000679c3 */ /* 0x000e620000008800 */
[----:B------:R-:W-:Y:S01]  /*0050*/  NOP ;  /* 0x0000000000007918 */ /* 0x000fe20000000000 */
[----:B------:R-:W-:Y:S02]  /*0060*/  UMOV UR4, 0x40 ;  /* 0x0000004000047882 */ /* 0x000fe40000000000 */
[----:B-1----:R-:W-:-:S09]  /*0070*/  ULEA UR4, UR6, UR4, 0x18 ;  /* 0x0000000406047291 */ /* 0x002fd2000f8ec0ff */
[----:B------:R-:W1:Y:S01]  /*0080*/  LDS.U8 R2, [UR4] ;  /* 0x00000004ff027984 */ /* 0x000e620008000000 */
[----:B------:R-:W-:Y:S02]  /*0090*/  UMOV UR4, 0x400 ;  /* 0x0000040000047882 */ /* 0x000fe40000000000 */
[----:B------:R-:W-:Y:S01]  /*00a0*/  ULEA UR4, UR6, UR4, 0x18 ;  /* 0x0000000406047291 */ /* 0x000fe2000f8ec0ff */
[----:B-1----:R-:W-:-:S13]  /*00b0*/  ISETP.NE.AND P0, PT, R2, RZ, PT ;  /* 0x000000ff0200720c */ /* 0x002fda0003f05270 */
[----:B------:R-:W-:Y:S05]  /*00c0*/  @P0 BRA `(.L_x_1) ;  /* 0x00000000007c0947 */ /* 0x000fea0003800000 */
[----:B------:R-:W-:-:S13]  /*00d0*/  ELECT P0, URZ, PT ;  /* 0x0000000000ff782f */ /* 0x000fda0003800000 */
[----:B------:R-:W-:Y:S05]  /*00e0*/  @!P0 BRA `(.L_x_2) ;  /* 0x0000000000848947 */ /* 0x000fea0003800000 */
[----:B------:R-:W-:Y:S01]  /*00f0*/  UMOV UR5, 0x4 ;  /* 0x0000000400057882 */ /* 0x000fe20000000000 */
[----:B------:R-:W-:Y:S02]  /*0100*/  IMAD.MOV.U32 R5, RZ, RZ, 0x1 ;  /* 0x00000001ff057424 */ /* 0x000fe400078e00ff */
[----:B------:R-:W-:Y:S02]  /*0110*/  IMAD.MOV.U32 R3, RZ, RZ, 0xf ;  /* 0x0000000fff037424 */ /* 0x000fe400078e00ff */
[----:B------:R-:W-:Y:S04]  /*0120*/  DEPBAR.LE SB1, 0x36 ;  /* 0x00009d800000791a */ /* 0x000fe80000000000 */
[----:B------:R-:W1:Y:S02]  /*0130*/  UTCATOMSWS.FIND_AND_SET.ALIGN UP0, UR5, UR5 ;  /* 0x00000005000575e3 */ /* 0x000e640008000800 */
[----:B-1----:R-:W-:-:S04]  /*0140*/  PLOP3.LUT P0, PT, PT, PT, UP0, 0x80, 0x8 ;  /* 0x000000000008781c */ /* 0x002fc80003f0f008 */
[----:B------:R-:W-:-:S04]  /*0150*/  SEL R2, RZ, 0xffffffff, !P0 ;  /* 0xffffffffff027807 */ /* 0x000fc80004000000 */
[----:B------:R-:W-:Y:S01]  /*0160*/  ISETP.NE.AND P0, PT, R2, RZ, PT ;  /* 0x000000ff0200720c */ /* 0x000fe20003f05270 */
[----:B------:R-:W-:-:S12]  /*0170*/  IMAD.U32 R2, RZ, RZ, UR5 ;  /* 0x00000005ff027e24 */ /* 0x000fd8000f8e00ff */
[----:B------:R-:W-:Y:S05]  /*0180*/  @P0 BRA `(.L_x_3) ;  /* 0x0000000000240947 */ /* 0x000fea0003800000 */
.L_x_4:
[----:B------:R-:W-:Y:S05]  /*0190*/  NANOSLEEP 0x64 ;  /* 0x000000640000795d */ /* 0x000fea0003800000 */
[----:B------:R-:W-:-:S05]  /*01a0*/  UMOV UR5, 0x4 ;  /* 0x0000000400057882 */ /* 0x000fca0000000000 */
[----:B------:R-:W-:Y:S04]  /*01b0*/  DEPBAR.LE SB1, 0x36 ;  /* 0x00009d800000791a */ /* 0x000fe80000000000 */
[----:B------:R-:W1:Y:S02]  /*01c0*/  UTCATOMSWS.FIND_AND_SET.ALIGN UP0, UR5, UR5 ;  /* 0x00000005000575e3 */ /* 0x000e640008000800 */
[----:B-1----:R-:W-:-:S04]  /*01d0*/  PLOP3.LUT P0, PT, PT, PT, UP0, 0x80, 0x8 ;  /* 0x000000000008781c */ /* 0x002fc80003f0f008 */
[----:B------:R-:W-:-:S04]  /*01e0*/  SEL R2, RZ, 0xffffffff, !P0 ;  /* 0xffffffffff027807 */ /* 0x000fc80004000000 */
[----:B------:R-:W-:Y:S01]  /*01f0*/  ISETP.NE.AND P0, PT, R2, RZ, PT ;  /* 0x000000ff0200720c */ /* 0x000fe20003f05270 */
[----:B------:R-:W-:-:S12]  /*0200*/  IMAD.U32 R2, RZ, RZ, UR5 ;  /* 0x00000005ff027e24 */ /* 0x000fd8000f8e00ff */
[----:B------:R-:W-:Y:S05]  /*0210*/  @!P0 BRA `(.L_x_4) ;  /* 0xfffffffc00dc8947 */ /* 0x000fea000383ffff */
.L_x_3:
[C---:B------:R-:W-:Y:S01]  /*0220*/  IADD3 R4, PT, PT, R2.reuse, 0x10, RZ ;  /* 0x0000001002047810 */ /* 0x040fe20007ffe0ff */
[----:B------:R-:W-:Y:S01]  /*0230*/  UMOV UR5, 0x50 ;  /* 0x0000005000057882 */ /* 0x000fe20000000000 */
[----:B------:R-:W-:Y:S01]  /*0240*/  SHF.L.U32 R3, R3, R2, RZ ;  /* 0x0000000203037219 */ /* 0x000fe200000006ff */
[----:B------:R-:W-:Y:S01]  /*0250*/  ULEA UR5, UR6, UR5, 0x18 ;  /* 0x0000000506057291 */ /* 0x000fe2000f8ec0ff */
[----:B------:R-:W-:Y:S01]  /*0260*/  SHF.L.U32 R4, R5, R4, RZ ;  /* 0x0000000405047219 */ /* 0x000fe200000006ff */
[----:B------:R-:W-:-:S03]  /*0270*/  IMAD.SHL.U32 R2, R2, 0x20, RZ ;  /* 0x0000002002027824 */ /* 0x000fc600078e00ff */
[----:B------:R-:W-:-:S05]  /*0280*/  LOP3.LUT R3, R4, R3, RZ, 0xfc, !PT ;  /* 0x0000000304037212 */ /* 0x000fca00078efcff */
[----:B------:R1:W-:Y:S04]  /*0290*/  ATOMS.OR RZ, [UR5], R3 ;  /* 0x00000003ffff798c */ /* 0x0003e8000b000005 */
[----:B------:R1:W-:Y:S01]  /*02a0*/  STS [UR4], R2 ;  /* 0x00000002ff007988 */ /* 0x0003e20008000804 */
[----:B------:R-:W-:Y:S05]  /*02b0*/  BRA `(.L_x_2) ;  /* 0x0000000000107947 */ /* 0x000fea0003800000 */
.L_x_1:
[----:B------:R-:W-:-:S05]  /*02c0*/  IMAD.MOV.U32 R2, RZ, RZ, -0x1 ;  /* 0xffffffffff027424 */ /* 0x000fca00078e00ff */
[----:B------:R1:W-:Y:S02]  /*02d0*/  STS [UR4], R2 ;  /* 0x00000002ff007988 */ /* 0x0003e40008000804 */
[----:B-1----:R-:W-:-:S07]  /*02e0*/  MOV R2, 0x300 ;  /* 0x0000030000027802 */ /* 0x002fce0000000f00 */
[----:B0-----:R-:W-:Y:S05]  /*02f0*/  CALL.REL.NOINC `($__internal_1_$__cuda_sm10x_tcgen05_guardrail_trap_phase_invalid_during_alloc) ;  /* 0x0000004000107944 */ /* 0x001fea0003c00000 */
.L_x_2:
[----:B------:R-:W-:Y:S05]  /*0300*/  WARPSYNC.ALL ;  /* 0x0000000000007948 */ /* 0x000fea0003800000 */
[----:B------:R-:W-:Y:S01]  /*0310*/  NOP ;  /* 0x0000000000007918 */ /* 0x000fe20000000000 */
.L_x_0:
[----:B-1----:R-:W1:Y:S01]  /*0320*/  S2R R2, SR_CTAID.X ;  /* 0x0000000000027919 */ /* 0x002e620000002500 */
[----:B------:R-:W2:Y:S01]  /*0330*/  S2UR UR9, SR_CTAID.Y ;  /* 0x00000000000979c3 */ /* 0x000ea20000002600 */
[----:B------:R-:W2:Y:S01]  /*0340*/  LDCU.64 UR4, c[0x0][0x3b0] ;  /* 0x00007600ff0477ac */ /* 0x000ea20008000a00 */
[----:B------:R-:W-:Y:S02]  /*0350*/  LOP3.LUT R13, R0, 0x3f, RZ, 0xc0, !PT ;  /* 0x0000003f000d7812 */ /* 0x000fe400078ec0ff */
[----:B------:R-:W-:Y:S01]  /*0360*/  SHF.R.U32.HI R14, RZ, 0x6, R0 ;  /* 0x00000006ff0e7819 */ /* 0x000fe20000011600 */
[----:B------:R-:W-:Y:S01]  /*0370*/  UMOV UR12, 0x400 ;  /* 0x00000400000c7882 */ /* 0x000fe20000000000 */
[----:B------:R-:W3:Y:S02]  /*0380*/  LDCU.64 UR30, c[0x0][0x358] ;  /* 0x00006b00ff1e77ac */ /* 0x000ee40008000a00 */
[----:B------:R-:W4:Y:S01]  /*0390*/  LDC R36, c[0x0][0x3b8] ;  /* 0x0000ee00ff247b82 */ /* 0x000f220000000800 */
[----:B------:R-:W-:-:S07]  /*03a0*/  SGXT.U32 R14, R14, 0x2 ;  /* 0x000000020e0e781a */ /* 0x000fce0000000000 */
[----:B------:R-:W0:Y:S08]  /*03b0*/  S2UR UR6, SR_CgaCtaId ;  /* 0x00000000000679c3 */ /* 0x000e300000008800 */
[----:B------:R-:W3:Y:S01]  /*03c0*/  LDC.64 R32, c[0x0][0x380] ;  /* 0x0000e000ff207b82 */ /* 0x000ee20000000a00 */
[----:B--2---:R-:W-:-:S04]  /*03d0*/  UIMAD UR4, UR9, UR4, URZ ;  /* 0x00000004090472a4 */ /* 0x004fc8000f8e02ff */
[----:B------:R-:W-:Y:S01]  /*03e0*/  USHF.L.U32 UR7, UR4, 0x1, URZ ;  /* 0x0000000104077899 */ /* 0x000fe200080006ff */
[----:B-1----:R-:W-:Y:S02]  /*03f0*/  IMAD R2, R2, 0x40, R13 ;  /* 0x0000004002027824 */ /* 0x002fe400078e020d */
[----:B----4-:R-:W-:Y:S02]  /*0400*/  IMAD R7, R14, R36, RZ ;  /* 0x000000240e077224 */ /* 0x010fe400078e02ff */
[----:B------:R-:W-:Y:S01]  /*0410*/  IMAD R3, R2, UR5, RZ ;  /* 0x0000000502037c24 */ /* 0x000fe2000f8e02ff */
[----:B------:R-:W-:-:S03]  /*0420*/  UIMAD.WIDE UR4, UR4, 0x2, URZ ;  /* 0x00000002040478a5 */ /* 0x000fc6000f8e02ff */
[C---:B------:R-:W-:Y:S01]  /*0430*/  IMAD.SHL.U32 R5, R3.reuse, 0x2, RZ ;  /* 0x0000000203057824 */ /* 0x040fe200078e00ff */
[----:B0-----:R-:W-:Y:S01]  /*0440*/  ULEA UR12, UR6, UR12, 0x18 ;  /* 0x0000000c060c7291 */ /* 0x001fe2000f8ec0ff */
[----:B------:R-:W-:Y:S01]  /*0450*/  BAR.SYNC.DEFER_BLOCKING 0x0 ;  /* 0x0000000000007b1d */ /* 0x000fe20000010000 */
[----:B------:R-:W-:Y:S01]  /*0460*/  IMAD.HI R4, R3, 0x2, RZ ;  /* 0x0000000203047827 */ /* 0x000fe200078e02ff */
[----:B------:R-:W-:-:S04]  /*0470*/  LEA R3, R36, R7, 0x2 ;  /* 0x0000000724037211 */ /* 0x000fc800078e10ff */
[----:B------:R-:W0:Y:S01]  /*0480*/  LDCU UR4, c[0x0][0x3c8] ;  /* 0x00007900ff0477ac */ /* 0x000e220008000800 */
[----:B---3--:R-:W-:Y:S01]  /*0490*/  IADD3 R32, P0, P2, R5, UR7, R32 ;  /* 0x0000000705207c10 */ /* 0x008fe2000fa1e020 */
[----:B------:R-:W-:-:S03]  /*04a0*/  IMAD R8, R36, 0x4, R3 ;  /* 0x0000000424087824 */ /* 0x000fc600078e0203 */
[----:B------:R-:W-:Y:S01]  /*04b0*/  IADD3.X R34, PT, PT, R4, UR5, R33, P0, P2 ;  /* 0x0000000504227c10 */ /* 0x000fe200087e4421 */
[----:B------:R-:W-:Y:S01]  /*04c0*/  IMAD R9, R36, 0x4, R8 ;  /* 0x0000000424097824 */ /* 0x000fe200078e0208 */
[CC--:B------:R-:W-:Y:S02]  /*04d0*/  LEA R4, P0, R7.reuse, R32.reuse, 0x1 ;  /* 0x0000002007047211 */ /* 0x0c0fe400078008ff */
[----:B------:R-:W-:Y:S02]  /*04e0*/  LEA R6, P2, R8, R32, 0x1 ;  /* 0x0000002008067211 */ /* 0x000fe400078408ff */
[----:B------:R-:W-:Y:S02]  /*04f0*/  LEA.HI.X.SX32 R5, R7, R34, 0x1, P0 ;  /* 0x0000002207057211 */ /* 0x000fe400000f0eff */
[C---:B------:R-:W-:Y:S01]  /*0500*/  LEA R10, P0, R3.reuse, R32, 0x1 ;  /* 0x00000020030a7211 */ /* 0x040fe200078008ff */
[----:B------:R-:W1:Y:S01]  /*0510*/  LDS R30, [UR12] ;  /* 0x0000000cff1e7984 */ /* 0x000e620008000800 */
[----:B------:R-:W-:Y:S01]  /*0520*/  IMAD R12, R36, 0x4, R9 ;  /* 0x00000004240c7824 */ /* 0x000fe200078e0209 */
[-C--:B------:R-:W-:Y:S01]  /*0530*/  LEA.HI.X.SX32 R7, R8, R34.reuse, 0x1, P2 ;  /* 0x0000002208077211 */ /* 0x080fe200010f0eff */
[----:B------:R-:W-:Y:S01]  /*0540*/  BAR.SYNC.DEFER_BLOCKING 0x0 ;  /* 0x0000000000007b1d */ /* 0x000fe20000010000 */
[----:B------:R-:W-:-:S02]  /*0550*/  LEA.HI.X.SX32 R11, R3, R34, 0x1, P0 ;  /* 0x00000022030b7211 */ /* 0x000fc400000f0eff */
[----:B------:R-:W-:Y:S01]  /*0560*/  LEA R16, P0, R9, R32, 0x1 ;  /* 0x0000002009107211 */ /* 0x000fe200078008ff */
[----:B------:R-:W-:-:S03]  /*0570*/  IMAD R15, R36, 0x4, R12 ;  /* 0x00000004240f7824 */ /* 0x000fc600078e020c */
[----:B------:R-:W-:Y:S02]  /*0580*/  LEA.HI.X.SX32 R17, R9, R34, 0x1, P0 ;  /* 0x0000002209117211 */ /* 0x000fe400000f0eff */
[----:B------:R-:W-:-:S04]  /*0590*/  LEA R8, P0, R12, R32, 0x1 ;  /* 0x000000200c087211 */ /* 0x000fc800078008ff */
[----:B------:R-:W-:Y:S02]  /*05a0*/  LEA.HI.X.SX32 R9, R12, R34, 0x1, P0 ;  /* 0x000000220c097211 */ /* 0x000fe400000f0eff */
[----:B------:R-:W-:Y:S02]  /*05b0*/  LEA R12, R36, R15, 0x2 ;  /* 0x0000000f240c7211 */ /* 0x000fe400078e10ff */
[----:B------:R-:W-:-:S03]  /*05c0*/  LEA R18, P0, R15, R32, 0x1 ;  /* 0x000000200f127211 */ /* 0x000fc600078008ff */
[----:B------:R-:W-:Y:S01]  /*05d0*/  IMAD R23, R36, 0x4, R12 ;  /* 0x0000000424177824 */ /* 0x000fe200078e020c */
[----:B------:R-:W-:Y:S01]  /*05e0*/  LEA.HI.X.SX32 R19, R15, R34, 0x1, P0 ;  /* 0x000000220f137211 */ /* 0x000fe200000f0eff */
[----:B------:R2:W5:Y:S03]  /*05f0*/  LDG.E.U16 R3, desc[UR30][R10.64] ;  /* 0x0000001e0a037981 */ /* 0x000566000c1e1500 */
[CC--:B------:R-:W-:Y:S02]  /*0600*/  LEA R22, P0, R23.reuse, R32.reuse, 0x1 ;  /* 0x0000002017167211 */ /* 0x0c0fe400078008ff */
[----:B------:R-:W-:Y:S01]  /*0610*/  LEA R20, P2, R12, R32, 0x1 ;  /* 0x000000200c147211 */ /* 0x000fe200078408ff */
[----:B------:R-:W5:Y:S04]  /*0620*/  LDG.E.U16 R8, desc[UR30][R8.64] ;  /* 0x0000001e08087981 */ /* 0x000f68000c1e1500 */
[----:B------:R-:W5:Y:S01]  /*0630*/  LDG.E.U16 R6, desc[UR30][R6.64] ;  /* 0x0000001e06067981 */ /* 0x000f62000c1e1500 */
[----:B--2---:R-:W-:Y:S01]  /*0640*/  IMAD R11, R36, 0x4, R23 ;  /* 0x00000004240b7824 */ /* 0x004fe200078e0217 */
[----:B------:R-:W-:-:S02]  /*0650*/  LEA.HI.X.SX32 R23, R23, R34, 0x1, P0 ;  /* 0x0000002217177211 */ /* 0x000fc400000f0eff */
[----:B------:R-:W5:Y:S01]  /*0660*/  LDG.E.U16 R4, desc[UR30][R4.64] ;  /* 0x0000001e04047981 */ /* 0x000f62000c1e1500 */
[----:B------:R-:W-:Y:S01]  /*0670*/  LEA.HI.X.SX32 R21, R12, R34, 0x1, P2 ;  /* 0x000000220c157211 */ /* 0x000fe200010f0eff */
[C---:B------:R-:W-:Y:S01]  /*0680*/  IMAD R12, R36.reuse, 0x4, R11 ;  /* 0x00000004240c7824 */ /* 0x040fe200078e020b */
[C---:B------:R-:W-:Y:S01]  /*0690*/  LEA R24, P0, R11.reuse, R32, 0x1 ;  /* 0x000000200b187211 */ /* 0x040fe200078008ff */
[----:B------:R-:W5:Y:S03]  /*06a0*/  LDG.E.U16 R9, desc[UR30][R22.64] ;  /* 0x0000001e16097981 */ /* 0x000f66000c1e1500 */
[----:B------:R-:W-:Y:S01]  /*06b0*/  LEA.HI.X.SX32 R25, R11, R34, 0x1, P0 ;  /* 0x000000220b197211 */ /* 0x000fe200000f0eff */
[C---:B------:R-:W-:Y:S01]  /*06c0*/  IMAD R11, R36.reuse, 0x4, R12 ;  /* 0x00000004240b7824 */ /* 0x040fe200078e020c */
[----:B------:R2:W5:Y:S04]  /*06d0*/  LDG.E.U16 R10, desc[UR30][R20.64] ;  /* 0x0000001e140a7981 */ /* 0x000568000c1e1500 */
[----:B------:R-:W-:Y:S01]  /*06e0*/  LEA R15, R36, R11, 0x2 ;  /* 0x0000000b240f7211 */ /* 0x000fe200078e10ff */
[----:B------:R3:W5:Y:S01]  /*06f0*/  LDG.E.U16 R7, desc[UR30][R18.64] ;  /* 0x0000001e12077981 */ /* 0x000762000c1e1500 */
[----:B------:R-:W-:-:S03]  /*0700*/  LEA R26, P0, R12, R32, 0x1 ;  /* 0x000000200c1a7211 */ /* 0x000fc600078008ff */
[----:B------:R4:W5:Y:S01]  /*0710*/  LDG.E.U16 R5, desc[UR30][R16.64] ;  /* 0x0000001e10057981 */ /* 0x000962000c1e1500 */
[----:B--2---:R-:W-:Y:S01]  /*0720*/  IMAD R21, R36, 0x4, R15 ;  /* 0x0000000424157824 */ /* 0x004fe200078e020f */
[----:B------:R-:W-:Y:S02]  /*0730*/  LEA.HI.X.SX32 R27, R12, R34, 0x1, P0 ;  /* 0x000000220c1b7211 */ /* 0x000fe400000f0eff */
[----:B------:R2:W5:Y:S01]  /*0740*/  LDG.E.U16 R12, desc[UR30][R24.64] ;  /* 0x0000001e180c7981 */ /* 0x000562000c1e1500 */
[----:B------:R-:W-:Y:S01]  /*0750*/  IMAD R23, R36, 0x4, R21 ;  /* 0x0000000424177824 */ /* 0x000fe200078e0215 */
[----:B---3--:R-:W-:-:S03]  /*0760*/  LEA R18, P0, R15, R32, 0x1 ;  /* 0x000000200f127211 */ /* 0x008fc600078008ff */
[C---:B------:R-:W-:Y:S01]  /*0770*/  IMAD R28, R36.reuse, 0x4, R23 ;  /* 0x00000004241c7824 */ /* 0x040fe200078e0217 */
[----:B------:R-:W-:Y:S02]  /*0780*/  LEA.HI.X.SX32 R19, R15, R34, 0x1, P0 ;  /* 0x000000220f137211 */ /* 0x000fe400000f0eff */
[-C--:B------:R-:W-:Y:S01]  /*0790*/  LEA R20, P0, R21, R32.reuse, 0x1 ;  /* 0x0000002015147211 */ /* 0x080fe200078008ff */
[----:B------:R-:W-:Y:S02]  /*07a0*/  IMAD R29, R36, 0x4, R28 ;  /* 0x00000004241d7824 */ /* 0x000fe400078e021c */
[----:B------:R-:W3:Y:S01]  /*07b0*/  LDC.64 R36, c[0x0][0x3c0] ;  /* 0x0000f000ff247b82 */ /* 0x000ee20000000a00 */
[----:B----4-:R-:W-:Y:S01]  /*07c0*/  LEA R16, P2, R11, R32, 0x1 ;  /* 0x000000200b107211 */ /* 0x010fe200078408ff */
[----:B------:R-:W5:Y:S01]  /*07d0*/  LDG.E.U16 R15, desc[UR30][R18.64] ;  /* 0x0000001e120f7981 */ /* 0x000f62000c1e1500 */
[----:B------:R-:W-:Y:S02]  /*07e0*/  LEA.HI.X.SX32 R21, R21, R34, 0x1, P0 ;  /* 0x0000002215157211 */ /* 0x000fe400000f0eff */
[----:B------:R-:W-:-:S02]  /*07f0*/  LEA R22, P0, R23, R32, 0x1 ;  /* 0x0000002017167211 */ /* 0x000fc400078008ff */
[-C--:B------:R-:W-:Y:S02]  /*0800*/  LEA.HI.X.SX32 R17, R11, R34.reuse, 0x1, P2 ;  /* 0x000000220b117211 */ /* 0x080fe400010f0eff */
[----:B------:R4:W5:Y:S01]  /*0810*/  LDG.E.U16 R11, desc[UR30][R26.64] ;  /* 0x0000001e1a0b7981 */ /* 0x000962000c1e1500 */
[----:B------:R-:W-:Y:S02]  /*0820*/  LEA.HI.X.SX32 R23, R23, R34, 0x1, P0 ;  /* 0x0000002217177211 */ /* 0x000fe400000f0eff */
[CC--:B--2---:R-:W-:Y:S01]  /*0830*/  LEA R24, P2, R28.reuse, R32.reuse, 0x1 ;  /* 0x000000201c187211 */ /* 0x0c4fe200078408ff */
[----:B------:R0:W5:Y:S01]  /*0840*/  LDG.E.U16 R16, desc[UR30][R16.64] ;  /* 0x0000001e10107981 */ /* 0x000162000c1e1500 */
[C---:B----4-:R-:W-:Y:S02]  /*0850*/  LEA R26, P0, R29.reuse, R32, 0x1 ;  /* 0x000000201d1a7211 */ /* 0x050fe400078008ff */
[-C--:B------:R-:W-:Y:S02]  /*0860*/  LEA.HI.X.SX32 R25, R28, R34.reuse, 0x1, P2 ;  /* 0x000000221c197211 */ /* 0x080fe400010f0eff */
[----:B------:R-:W-:Y:S01]  /*0870*/  LEA.HI.X.SX32 R27, R29, R34, 0x1, P0 ;  /* 0x000000221d1b7211 */ /* 0x000fe200000f0eff */
[----:B---3--:R-:W-:Y:S01]  /*0880*/  IMAD R18, R14, R37, RZ ;  /* 0x000000250e127224 */ /* 0x008fe200078e02ff */
[----:B------:R-:W2:Y:S01]  /*0890*/  LDC.64 R34, c[0x0][0x388] ;  /* 0x0000e200ff227b82 */ /* 0x000ea20000000a00 */
[----:B------:R3:W5:Y:S01]  /*08a0*/  LDG.E.U16 R28, desc[UR30][R20.64] ;  /* 0x0000001e141c7981 */ /* 0x000762000c1e1500 */
[----:B0-----:R-:W-:-:S02]  /*08b0*/  IMAD R17, R13, UR4, RZ ;  /* 0x000000040d117c24 */ /* 0x001fc4000f8e02ff */
[----:B------:R-:W-:Y:S01]  /*08c0*/  IMAD R36, R36, UR9, RZ ;  /* 0x0000000924247c24 */ /* 0x000fe2000f8e02ff */
[----:B------:R0:W5:Y:S01]  /*08d0*/  LDG.E.U16 R29, desc[UR30][R22.64] ;  /* 0x0000001e161d7981 */ /* 0x000162000c1e1500 */
[----:B------:R-:W-:-:S03]  /*08e0*/  SHF.R.U32.HI R19, RZ, 0x5, R0 ;  /* 0x00000005ff137819 */ /* 0x000fc60000011600 */
[----:B------:R4:W5:Y:S01]  /*08f0*/  LDG.E.U16 R32, desc[UR30][R24.64] ;  /* 0x0000001e18207981 */ /* 0x000962000c1e1500 */
[----:B---3--:R-:W-:Y:S01]  /*0900*/  IMAD R20, R37, 0x4, R18 ;  /* 0x0000000425147824 */ /* 0x008fe200078e0212 */
[----:B------:R-:W-:Y:S01]  /*0910*/  SHF.L.U32 R14, R17, 0x1, RZ ;  /* 0x00000001110e7819 */ /* 0x000fe200000006ff */
[----:B------:R-:W-:Y:S01]  /*0920*/  IMAD.SHL.U32 R13, R36, 0x2, RZ ;  /* 0x00000002240d7824 */ /* 0x000fe200078e00ff */
[----:B------:R3:W5:Y:S01]  /*0930*/  LDG.E.U16 R27, desc[UR30][R26.64] ;  /* 0x0000001e1a1b7981 */ /* 0x000762000c1e1500 */
[----:B0-----:R-:W-:Y:S02]  /*0940*/  IMAD R22, R37, 0x4, R20 ;  /* 0x0000000425167824 */ /* 0x001fe400078e0214 */
[----:B------:R-:W-:-:S04]  /*0950*/  IMAD.HI R17, R17, 0x2, RZ ;  /* 0x0000000211117827 */ /* 0x000fc800078e02ff */
[C---:B----4-:R-:W-:Y:S02]  /*0960*/  IMAD R24, R37.reuse, 0x4, R22 ;  /* 0x0000000425187824 */ /* 0x050fe400078e0216 */
[----:B------:R-:W-:Y:S01]  /*0970*/  IMAD.HI R36, R36, 0x2, RZ ;  /* 0x0000000224247827 */ /* 0x000fe200078e02ff */
[----:B--2---:R-:W-:Y:S02]  /*0980*/  IADD3 R43, P0, P2, R14, R34, R13 ;  /* 0x000000220e2b7210 */ /* 0x004fe40007a1e00d */
[----:B------:R-:W-:Y:S01]  /*0990*/  LOP3.LUT R14, R0, 0xc0, RZ, 0xc0, !PT ;  /* 0x000000c0000e7812 */ /* 0x000fe200078ec0ff */
[----:B---3--:R-:W-:Y:S01]  /*09a0*/  IMAD R26, R37, 0x4, R24 ;  /* 0x00000004251a7824 */ /* 0x008fe200078e0218 */
[----:B------:R-:W-:Y:S02]  /*09b0*/  R2UR UR20, R19 ;  /* 0x00000000131472ca */ /* 0x000fe400000e0000 */
[----:B-1----:R-:W-:Y:S02]  /*09c0*/  R2UR UR13, R30 ;  /* 0x000000001e0d72ca */ /* 0x002fe400000e0000 */
[----:B------:R-:W-:-:S02]  /*09d0*/  IADD3.X R19, PT, PT, R17, R35, R36, P0, P2 ;  /* 0x0000002311137210 */ /* 0x000fc400007e4424 */
[C---:B------:R-:W-:Y:S02]  /*09e0*/  LEA R64, P0, R18.reuse, R43, 0x1 ;  /* 0x0000002b12407211 */ /* 0x040fe400078008ff */
[----:B------:R-:W-:Y:S01]  /*09f0*/  SHF.R.U32.HI R30, RZ, 0x2, R14 ;  /* 0x00000002ff1e7819 */ /* 0x000fe2000001160e */
[----:B------:R-:W-:Y:S01]  /*0a00*/  IMAD R14, R37, 0x4, R26 ;  /* 0x00000004250e7824 */ /* 0x000fe200078e021a */
[----:B------:R-:W-:-:S03]  /*0a10*/  LEA.HI.X.SX32 R65, R18, R19, 0x1, P0 ;  /* 0x0000001312417211 */ /* 0x000fc600000f0eff */
[C---:B------:R-:W-:Y:S01]  /*0a20*/  IMAD R18, R37.reuse, 0x4, R14 ;  /* 0x0000000425127824 */ /* 0x040fe200078e020e */
[-C--:B------:R-:W-:Y:S02]  /*0a30*/  LEA R62, P2, R20, R43.reuse, 0x1 ;  /* 0x0000002b143e7211 */ /* 0x080fe400078408ff */
[-C--:B------:R-:W-:Y:S01]  /*0a40*/  LEA R58, P0, R22, R43.reuse, 0x1 ;  /* 0x0000002b163a7211 */ /* 0x080fe200078008ff */
[----:B------:R-:W-:Y:S01]  /*0a50*/  IMAD R17, R37, 0x4, R18 ;  /* 0x0000000425117824 */ /* 0x000fe200078e0212 */
[----:B------:R-:W-:Y:S02]  /*0a60*/  LEA R56, P3, R24, R43, 0x1 ;  /* 0x0000002b18387211 */ /* 0x000fe400078608ff */
[-C--:B------:R-:W-:Y:S02]  /*0a70*/  LEA.HI.X.SX32 R63, R20, R19.reuse, 0x1, P2 ;  /* 0x00000013143f7211 */ /* 0x080fe400010f0eff */
[-C--:B------:R-:W-:Y:S02]  /*0a80*/  LEA.HI.X.SX32 R59, R22, R19.reuse, 0x1, P0 ;  /* 0x00000013163b7211 */ /* 0x080fe400000f0eff */
[----:B------:R-:W-:-:S02]  /*0a90*/  LEA.HI.X.SX32 R57, R24, R19, 0x1, P3 ;  /* 0x0000001318397211 */ /* 0x000fc400018f0eff */
[----:B------:R-:W-:Y:S02]  /*0aa0*/  SHF.L.U32 R13, R0, 0x1, RZ ;  /* 0x00000001000d7819 */ /* 0x000fe400000006ff */
[-C--:B------:R-:W-:Y:S02]  /*0ab0*/  LEA R54, P0, R26, R43.reuse, 0x1 ;  /* 0x0000002b1a367211 */ /* 0x080fe400078008ff */
[-C--:B------:R-:W-:Y:S02]  /*0ac0*/  LEA R52, P2, R14, R43.reuse, 0x1 ;  /* 0x0000002b0e347211 */ /* 0x080fe400078408ff */
[-C--:B------:R-:W-:Y:S02]  /*0ad0*/  LEA R50, P3, R18, R43.reuse, 0x1 ;  /* 0x0000002b12327211 */ /* 0x080fe400078608ff */
[----:B------:R-:W-:Y:S02]  /*0ae0*/  LEA R42, P4, R17, R43, 0x1 ;  /* 0x0000002b112a7211 */ /* 0x000fe400078808ff */
[----:B------:R-:W-:-:S02]  /*0af0*/  LEA.HI.X.SX32 R55, R26, R19, 0x1, P0 ;  /* 0x000000131a377211 */ /* 0x000fc400000f0eff */
[-C--:B------:R-:W-:Y:S02]  /*0b00*/  LEA.HI.X.SX32 R53, R14, R19.reuse, 0x1, P2 ;  /* 0x000000130e357211 */ /* 0x080fe400010f0eff */
[-C--:B------:R-:W-:Y:S02]  /*0b10*/  LEA.HI.X.SX32 R51, R18, R19.reuse, 0x1, P3 ;  /* 0x0000001312337211 */ /* 0x080fe400018f0eff */
[----:B------:R-:W-:Y:S02]  /*0b20*/  LEA.HI.X.SX32 R43, R17, R19, 0x1, P4 ;  /* 0x00000013112b7211 */ /* 0x000fe400020f0eff */
[----:B------:R-:W-:Y:S01]  /*0b30*/  LOP3.LUT R23, R30, 0x1fe, R13, 0x78, !PT ;  /* 0x000001fe1e177812 */ /* 0x000fe200078e780d */
[----:B------:R-:W-:Y:S06]  /*0b40*/  @P1 BRA `(.L_x_5) ;  /* 0x0000000000181947 */ /* 0x000fec0003800000 */
[----:B------:R-:W-:Y:S01]  /*0b50*/  ELECT P0, URZ, PT ;  /* 0x0000000000ff782f */ /* 0x000fe20003800000 */
[----:B------:R-:W-:Y:S01]  /*0b60*/  HFMA2 R14, -RZ, RZ, 0, 5.9604644775390625e-08 ;  /* 0x00000001ff0e7431 */ /* 0x000fe200000001ff */
[----:B------:R-:W-:Y:S01]  /*0b70*/  UMOV UR4, 0x40 ;  /* 0x0000004000047882 */ /* 0x000fe20000000000 */
[----:B------:R-:W-:Y:S01]  /*0b80*/  UVIRTCOUNT.DEALLOC.SMPOOL 0x80 ;  /* 0x000000800000784c */ /* 0x000fe20000000000 */
[----:B------:R-:W-:-:S09]  /*0b90*/  ULEA UR4, UR6, UR4, 0x18 ;  /* 0x0000000406047291 */ /* 0x000fd2000f8ec0ff */
[----:B------:R0:W-:Y:S03]  /*0ba0*/  @P0 STS.U8 [UR4], R14 ;  /* 0x0000000eff000988 */ /* 0x0001e60008000004 */
.L_x_5:
[----:B------:R-:W-:Y:S01]  /*0bb0*/  USHF.L.U32 UR4, UR20, 0x15, URZ ;  /* 0x0000001514047899 */ /* 0x000fe200080006ff */
[----:B------:R-:W-:Y:S01]  /*0bc0*/  LOP3.LUT R22, R23, 0x40, RZ, 0x3c, !PT ;  /* 0x0000004017167812 */ /* 0x000fe200078e3cff */
[----:B------:R-:W-:Y:S01]  /*0bd0*/  ULOP3.LUT UR26, UR20, 0x4, URZ, 0xc0, !UPT ;  /* 0x00000004141a7892 */ /* 0x000fe2000f8ec0ff */
[----:B------:R-:W-:Y:S01]  /*0be0*/  LOP3.LUT P2, RZ, R0, 0xff, RZ, 0xc0, !PT ;  /* 0x000000ff00ff7812 */ /* 0x000fe2000784c0ff */
[----:B------:R-:W-:Y:S01]  /*0bf0*/  ULOP3.LUT UR18, UR4, 0x600000, URZ, 0xc0, !UPT ;  /* 0x0060000004127892 */ /* 0x000fe2000f8ec0ff */
[----:B-----5:R1:W-:Y:S01]  /*0c00*/  STS.U16 [R23+UR12], R4 ;  /* 0x0000000417007988 */ /* 0x0203e2000800040c */
[----:B------:R-:W-:Y:S01]  /*0c10*/  UMOV UR5, 0x1 ;  /* 0x0000000100057882 */ /* 0x000fe20000000000 */
[----:B------:R-:W-:Y:S02]  /*0c20*/  UIADD3 UR17, UPT, UPT, UR12, 0x5000, URZ ;  /* 0x000050000c117890 */ /* 0x000fe4000fffe0ff */
[----:B------:R-:W-:Y:S01]  /*0c30*/  UIADD3 UR14, UPT, UPT, UR13, UR18, URZ ;  /* 0x000000120d0e7290 */ /* 0x000fe2000fffe0ff */
[----:B------:R2:W-:Y:S01]  /*0c40*/  STS.U16 [R23+UR12+0x400], R6 ;  /* 0x0004000617007988 */ /* 0x0005e2000800040c */
[----:B------:R-:W3:Y:S03]  /*0c50*/  LDCU UR22, c[0x0][0x3f0] ;  /* 0x00007e00ff1677ac */ /* 0x000ee60008000800 */
[----:B------:R4:W-:Y:S01]  /*0c60*/  STS.U16 [R23+UR12+0x800], R8 ;  /* 0x0008000817007988 */ /* 0x0009e2000800040c */
[----:B------:R-:W-:Y:S01]  /*0c70*/  ULEA UR14, UR26, UR14, 0x3 ;  /* 0x0000000e1a0e7291 */ /* 0x000fe2000f8e18ff */
[----:B-1----:R-:W-:Y:S01]  /*0c80*/  PRMT R4, RZ, 0x7610, R4 ;  /* 0x00007610ff047816 */ /* 0x002fe20000000004 */
[----:B------:R-:W-:Y:S01]  /*0c90*/  VOTEU.ALL UP0, P2 ;  /* 0x0000000000ff7886 */ /* 0x000fe20001000000 */
[----:B------:R1:W-:Y:S01]  /*0ca0*/  STS.U16 [R23+UR12+0xc00], R10 ;  /* 0x000c000a17007988 */ /* 0x0003e2000800040c */
[----:B------:R-:W-:Y:S01]  /*0cb0*/  VOTEU.ALL UP1, P2 ;  /* 0x0000000000ff7886 */ /* 0x000fe20001020000 */
[----:B--2---:R-:W-:-:S02]  /*0cc0*/  PRMT R6, RZ, 0x7610, R6 ;  /* 0x00007610ff067816 */ /* 0x004fc40000000006 */
[----:B------:R-:W-:Y:S01]  /*0cd0*/  STS.U16 [R23+UR12+0x1000], R12 ;  /* 0x0010000c17007988 */ /* 0x000fe2000800040c */
[----:B------:R-:W-:-:S04]  /*0ce0*/  @!UP0 UIADD3 UR6, UPT, UPT, -UR5, 0x100000, URZ ;  /* 0x0010000005068890 */ /* 0x000fc8000fffe1ff */
[----:B------:R-:W-:Y:S02]  /*0cf0*/  @!UP0 USHF.L.U32 UR7, UR6, 0xb, URZ ;  /* 0x0000000b06078899 */ /* 0x000fe400080006ff */
[----:B------:R-:W-:Y:S01]  /*0d00*/  @!UP0 USHF.L.U32 UR6, UR6, 0x1, URZ ;  /* 0x0000000106068899 */ /* 0x000fe200080006ff */
[----:B----4-:R-:W-:Y:S01]  /*0d10*/  PRMT R8, RZ, 0x7610, R8 ;  /* 0x00007610ff087816 */ /* 0x010fe20000000008 */
[----:B------:R-:W-:Y:S01]  /*0d20*/  STS.U16 [R23+UR12+0x1400], R16 ;  /* 0x0014001017007988 */ /* 0x000fe2000800040c */
[----:B-1----:R-:W-:-:S03]  /*0d30*/  PRMT R10, RZ, 0x7610, R10 ;  /* 0x00007610ff0a7816 */ /* 0x002fc6000000000a */
[----:B------:R-:W-:Y:S01]  /*0d40*/  STS.U16 [R23+UR12+0x1800], R28 ;  /* 0x0018001c17007988 */ /* 0x000fe2000800040c */
[----:B---3--:R-:W-:-:S03]  /*0d50*/  ISETP.LT.AND P3, PT, RZ, UR22, PT ;  /* 0x00000016ff007c0c */ /* 0x008fc6000bf61270 */
[----:B------:R-:W-:Y:S04]  /*0d60*/  STS.U16 [R23+UR12+0x1c00], R32 ;  /* 0x001c002017007988 */ /* 0x000fe8000800040c */
[----:B------:R1:W-:Y:S04]  /*0d70*/  STS.U16 [R22+UR12+0x200], R3 ;  /* 0x0002000316007988 */ /* 0x0003e8000800040c */
[----:B------:R2:W-:Y:S04]  /*0d80*/  STS.U16 [R22+UR12+0x600], R5 ;  /* 0x0006000516007988 */ /* 0x0005e8000800040c */
[----:B------:R3:W-:Y:S01]  /*0d90*/  STS.U16 [R22+UR12+0xa00], R7 ;  /* 0x000a000716007988 */ /* 0x0007e2000800040c */
[----:B-1----:R-:W-:-:S03]  /*0da0*/  PRMT R3, RZ, 0x7610, R3 ;  /* 0x00007610ff037816 */ /* 0x002fc60000000003 */
[----:B------:R1:W-:Y:S01]  /*0db0*/  STS.U16 [R22+UR12+0xe00], R9 ;  /* 0x000e000916007988 */ /* 0x0003e2000800040c */
[----:B--2---:R-:W-:-:S03]  /*0dc0*/  PRMT R5, RZ, 0x7610, R5 ;  /* 0x00007610ff057816 */ /* 0x004fc60000000005 */
[----:B------:R2:W-:Y:S01]  /*0dd0*/  STS.U16 [R22+UR12+0x1200], R11 ;  /* 0x0012000b16007988 */ /* 0x0005e2000800040c */
[----:B---3--:R-:W-:-:S03]  /*0de0*/  PRMT R7, RZ, 0x7610, R7 ;  /* 0x00007610ff077816 */ /* 0x008fc60000000007 */
[----:B------:R2:W-:Y:S01]  /*0df0*/  STS.U16 [R22+UR12+0x1600], R15 ;  /* 0x0016000f16007988 */ /* 0x0005e2000800040c */
[----:B-1----:R-:W-:-:S03]  /*0e00*/  PRMT R9, RZ, 0x7610, R9 ;  /* 0x00007610ff097816 */ /* 0x002fc60000000009 */
[----:B------:R2:W-:Y:S04]  /*0e10*/  STS.U16 [R22+UR12+0x1a00], R29 ;  /* 0x001a001d16007988 */ /* 0x0005e8000800040c */
[----:B------:R2:W-:Y:S01]  /*0e20*/  STS.U16 [R22+UR12+0x1e00], R27 ;  /* 0x001e001b16007988 */ /* 0x0005e2000800040c */
[----:B------:R-:W-:Y:S01]  /*0e30*/  STTM.16dp32bit_t0_t15.x16 tmem[UR14], RZ ;  /* 0x000000ff000079ed */ /* 0x000fe20008a0000e */
[----:B------:R-:W-:Y:S01]  /*0e40*/  STTM.16dp32bit_t16_t31.x16 tmem[UR14+0x10], RZ ;  /* 0x000010ff000079ed */ /* 0x000fe20008a2000e */
[----:B------:R-:W1:Y:S02]  /*0e50*/  FENCE.VIEW.ASYNC.T ;  /* 0x00000000000073c6 */ /* 0x000e640000000200 */
[----:B-1----:R-:W-:Y:S06]  /*0e60*/  BAR.SYNC.DEFER_BLOCKING 0x0 ;  /* 0x0000000000007b1d */ /* 0x002fec0000010000 */
[----:B------:R-:W1:Y:S02]  /*0e70*/  FENCE.VIEW.ASYNC.S ;  /* 0x00000000000073c6 */ /* 0x000e640000000000 */
[----:B-1----:R1:W3:Y:S02]  /*0e80*/  @!UP1 SYNCS.EXCH.64 URZ, [UR17], UR6 ;  /* 0x0000000611ff95b2 */ /* 0x0022e40008000100 */
[----:B---3--:R-:W-:Y:S06]  /*0e90*/  BAR.SYNC.DEFER_BLOCKING 0x0 ;  /* 0x0000000000007b1d */ /* 0x008fec0000010000 */
[----:B------:R-:W3:Y:S04]  /*0ea0*/  @P3 LDG.E.U16 R4, desc[UR30][R64.64] ;  /* 0x0000001e40043981 */ /* 0x000ee8000c1e1500 */
[----:B------:R-:W4:Y:S04]  /*0eb0*/  @P3 LDG.E.U16 R6, desc[UR30][R58.64] ;  /* 0x0000001e3a063981 */ /* 0x000f28000c1e1500 */
[----:B------:R-:W2:Y:S04]  /*0ec0*/  @P3 LDG.E.U16 R8, desc[UR30][R54.64] ;  /* 0x0000001e36083981 */ /* 0x000ea8000c1e1500 */
[----:B------:R-:W2:Y:S04]  /*0ed0*/  @P3 LDG.E.U16 R10, desc[UR30][R50.64] ;  /* 0x0000001e320a3981 */ /* 0x000ea8000c1e1500 */
[----:B------:R-:W2:Y:S04]  /*0ee0*/  @P3 LDG.E.U16 R3, desc[UR30][R62.64] ;  /* 0x0000001e3e033981 */ /* 0x000ea8000c1e1500 */
[----:B------:R-:W2:Y:S04]  /*0ef0*/  @P3 LDG.E.U16 R5, desc[UR30][R56.64] ;  /* 0x0000001e38053981 */ /* 0x000ea8000c1e1500 */
[----:B------:R-:W2:Y:S04]  /*0f00*/  @P3 LDG.E.U16 R7, desc[UR30][R52.64] ;  /* 0x0000001e34073981 */ /* 0x000ea8000c1e1500 */
[----:B------:R-:W2:Y:S01]  /*0f10*/  @P3 LDG.E.U16 R9, desc[UR30][R42.64] ;  /* 0x0000001e2a093981 */ /* 0x000ea2000c1e1500 */
[----:B-1----:R-:W-:-:S04]  /*0f20*/  @!UP0 UIADD3 UR6, UPT, UPT, -UR5, 0x100000, URZ ;  /* 0x0010000005068890 */ /* 0x002fc8000fffe1ff */
[----:B------:R-:W-:Y:S02]  /*0f30*/  @!UP0 USHF.L.U32 UR7, UR6, 0xb, URZ ;  /* 0x0000000b06078899 */ /* 0x000fe400080006ff */
[----:B------:R-:W-:Y:S01]  /*0f40*/  @!UP0 USHF.L.U32 UR6, UR6, 0x1, URZ ;  /* 0x0000000106068899 */ /* 0x000fe200080006ff */
[----:B------:R-:W-:Y:S01]  /*0f50*/  VOTEU.ALL UP1, P2 ;  /* 0x0000000000ff7886 */ /* 0x000fe20001020000 */
[----:B------:R-:W-:-:S04]  /*0f60*/  @!UP0 UIADD3 UR4, UPT, UPT, -UR5, 0x100000, URZ ;  /* 0x0010000005048890 */ /* 0x000fc8000fffe1ff */
[----:B------:R-:W-:Y:S02]  /*0f70*/  @!UP0 USHF.L.U32 UR5, UR4, 0xb, URZ ;  /* 0x0000000b04058899 */ /* 0x000fe400080006ff */
[----:B------:R-:W-:Y:S02]  /*0f80*/  @!UP0 USHF.L.U32 UR4, UR4, 0x1, URZ ;  /* 0x0000000104048899 */ /* 0x000fe400080006ff */
[----:B------:R-:W-:Y:S01]  /*0f90*/  UIADD3 UR15, UPT, UPT, UR13, 0x100000, URZ ;  /* 0x001000000d0f7890 */ /* 0x000fe2000fffe0ff */
[----:B------:R-:W-:Y:S01]  /*0fa0*/  ISETP.EQ.U32.AND P4, PT, RZ, UR20, P3 ;  /* 0x00000014ff007c0c */ /* 0x000fe20009f82070 */
[----:B------:R-:W-:Y:S02]  /*0fb0*/  UIADD3 UR8, UPT, UPT, UR12, 0x3000, URZ ;  /* 0x000030000c087890 */ /* 0x000fe4000fffe0ff */
[----:B------:R-:W-:-:S04]  /*0fc0*/  UIADD3 UR16, UPT, UPT, UR18, UR15, URZ ;  /* 0x0000000f12107290 */ /* 0x000fc8000fffe0ff */
[----:B------:R-:W-:Y:S01]  /*0fd0*/  ULEA UR16, UR26, UR16, 0x2 ;  /* 0x000000101a107291 */ /* 0x000fe2000f8e10ff */
[----:B------:R1:W0:Y:S01]  /*0fe0*/  @!UP1 SYNCS.EXCH.64 URZ, [UR12+0x5008], UR6 ;  /* 0x005008060cff95b2 */ /* 0x0002220008000100 */
[----:B------:R-:W-:Y:S01]  /*0ff0*/  VOTEU.ALL UP1, P2 ;  /* 0x0000000000ff7886 */ /* 0x000fe20001020000 */
[----:B---3--:R1:W-:Y:S04]  /*1000*/  STS.U16 [R23+UR12+0x2000], R4 ;  /* 0x0020000417007988 */ /* 0x0083e8000800040c */
[----:B----4-:R1:W-:Y:S04]  /*1010*/  STS.U16 [R23+UR12+0x2400], R6 ;  /* 0x0024000617007988 */ /* 0x0103e8000800040c */
[----:B--2---:R1:W-:Y:S04]  /*1020*/  STS.U16 [R23+UR12+0x2800], R8 ;  /* 0x0028000817007988 */ /* 0x0043e8000800040c */
[----:B------:R1:W-:Y:S04]  /*1030*/  STS.U16 [R23+UR12+0x2c00], R10 ;  /* 0x002c000a17007988 */ /* 0x0003e8000800040c */
[----:B------:R1:W-:Y:S04]  /*1040*/  STS.U16 [R22+UR12+0x2200], R3 ;  /* 0x0022000316007988 */ /* 0x0003e8000800040c */
[----:B------:R1:W-:Y:S04]  /*1050*/  STS.U16 [R22+UR12+0x2600], R5 ;  /* 0x0026000516007988 */ /* 0x0003e8000800040c */
[----:B------:R1:W-:Y:S04]  /*1060*/  STS.U16 [R22+UR12+0x2a00], R7 ;  /* 0x002a000716007988 */ /* 0x0003e8000800040c */
[----:B------:R1:W-:Y:S01]  /*1070*/  STS.U16 [R22+UR12+0x2e00], R9 ;  /* 0x002e000916007988 */ /* 0x0003e2000800040c */
[----:B0-----:R0:W-:Y:S06]  /*1080*/  MEMBAR.ALL.CTA ;  /* 0x0000000000007992 */ /* 0x0011ec0000008000 */
[----:B0-----:R-:W-:Y:S04]  /*1090*/  FENCE.VIEW.ASYNC.S ;  /* 0x00000000000073c6 */ /* 0x001fe80000000000 */
[----:B------:R-:W0:Y:S02]  /*10a0*/  FENCE.VIEW.ASYNC.S ;  /* 0x00000000000073c6 */ /* 0x000e240000000000 */
[----:B0-----:R1:W0:Y:S02]  /*10b0*/  @!UP1 SYNCS.EXCH.64 URZ, [UR12+0x3000], UR4 ;  /* 0x003000040cff95b2 */ /* 0x0012240008000100 */
[----:B0-----:R-:W-:Y:S06]  /*10c0*/  BAR.SYNC.DEFER_BLOCKING 0x0 ;  /* 0x0000000000007b1d */ /* 0x001fec0000010000 */
[----:B-1----:R-:W-:Y:S05]  /*10d0*/  @!P4 BRA `(.L_x_6) ;  /* 0x000000000084c947 */ /* 0x002fea0003800000 */
[----:B------:R-:W-:Y:S02]  /*10e0*/  UIADD3 UR4, UPT, UPT, UR12, 0x2000, URZ ;  /* 0x000020000c047890 */ /* 0x000fe4000fffe0ff */
[----:B------:R-:W-:Y:S02]  /*10f0*/  USHF.R.U32.HI UR6, URZ, 0x4, UR12 ;  /* 0x00000004ff067899 */ /* 0x000fe4000801160c */
[----:B------:R-:W-:Y:S02]  /*1100*/  USHF.R.U32.HI UR4, URZ, 0x4, UR4 ;  /* 0x00000004ff047899 */ /* 0x000fe40008011604 */
[----:B------:R-:W-:Y:S02]  /*1110*/  USGXT.U32 UR6, UR6, 0xe ;  /* 0x0000000e0606789a */ /* 0x000fe40008000000 */
[----:B------:R-:W-:Y:S02]  /*1120*/  USGXT.U32 UR10, UR4, 0xe ;  /* 0x0000000e040a789a */ /* 0x000fe40008000000 */
[----:B------:R-:W-:-:S02]  /*1130*/  UIADD3 UR36, UP1, UPT, UR6, 0x80, URZ ;  /* 0x0000008006247890 */ /* 0x000fc4000ff3e0ff */
[----:B------:R-:W-:Y:S01]  /*1140*/  UIADD3 UR38, UP2, UPT, UR10, 0x2, URZ ;  /* 0x000000020a267890 */ /* 0x000fe2000ff5e0ff */
[----:B------:R-:W-:Y:S01]  /*1150*/  UMOV UR4, URZ ;  /* 0x000000ff00047c82 */ /* 0x000fe20008000000 */
[----:B------:R-:W-:Y:S01]  /*1160*/  UMOV UR40, 0x0 ;  /* 0x0000000000287882 */ /* 0x000fe20000000000 */
[----:B------:R-:W-:Y:S02]  /*1170*/  UIADD3.X UR37, UPT, UPT, UR4, 0x40004040, URZ, UP1, !UPT ;  /* 0x4000404004257890 */ /* 0x000fe40008ffe4ff */
[----:B------:R-:W-:Y:S02]  /*1180*/  UIADD3.X UR39, UPT, UPT, UR4, 0x40004040, URZ, UP2, !UPT ;  /* 0x4000404004277890 */ /* 0x000fe400097fe4ff */
[----:B------:R-:W-:Y:S02]  /*1190*/  UIADD3.64 UR24, UPT, UPT, UR36, 0x80, URZ ;  /* 0x0000008024187897 */ /* 0x000fe4000fffe0ff */
[----:B------:R-:W-:Y:S02]  /*11a0*/  UIADD3.64 UR28, UPT, UPT, UR38, 0x2, URZ ;  /* 0x00000002261c7897 */ /* 0x000fe4000fffe0ff */
[----:B------:R-:W-:-:S02]  /*11b0*/  UIADD3.64 UR32, UPT, UPT, UR36, 0x100, URZ ;  /* 0x0000010024207897 */ /* 0x000fc4000fffe0ff */
[----:B------:R-:W-:Y:S01]  /*11c0*/  UIADD3.64 UR34, UPT, UPT, UR38, 0x4, URZ ;  /* 0x0000000426227897 */ /* 0x000fe2000fffe0ff */
[----:B------:R-:W-:Y:S01]  /*11d0*/  UMOV UR41, 0x4088010 ;  /* 0x0408801000297882 */ /* 0x000fe20000000000 */
[----:B------:R-:W-:Y:S01]  /*11e0*/  UMOV UR7, 0x40004040 ;  /* 0x4000404000077882 */ /* 0x000fe20000000000 */
[----:B------:R-:W-:Y:S01]  /*11f0*/  UMOV UR11, 0x40004040 ;  /* 0x40004040000b7882 */ /* 0x000fe20000000000 */
[----:B------:R-:W-:Y:S01]  /*1200*/  UMOV UR42, 0x0 ;  /* 0x00000000002a7882 */ /* 0x000fe20000000000 */
[----:B------:R-:W-:Y:S01]  /*1210*/  UMOV UR43, 0x4088010 ;  /* 0x04088010002b7882 */ /* 0x000fe20000000000 */
[----:B------:R-:W-:Y:S01]  /*1220*/  UMOV UR44, 0x0 ;  /* 0x00000000002c7882 */ /* 0x000fe20000000000 */
[----:B------:R-:W-:Y:S01]  /*1230*/  UMOV UR45, 0x4088010 ;  /* 0x04088010002d7882 */ /* 0x000fe20000000000 */
[----:B------:R-:W-:Y:S01]  /*1240*/  UMOV UR4, UR8 ;  /* 0x0000000800047c82 */ /* 0x000fe20008000000 */
[----:B------:R-:W-:Y:S01]  /*1250*/  UMOV UR5, URZ ;  /* 0x000000ff00057c82 */ /* 0x000fe20008000000 */
[----:B------:R0:W-:Y:S01]  /*1260*/  UTCHMMA gdesc[UR6], gdesc[UR10], tmem[UR15], tmem[UR40], idesc[UR41], !UPT ;  /* 0x00ff280a060075ea */ /* 0x0001e2000f80000f */
[----:B------:R-:W-:Y:S01]  /*1270*/  UMOV UR46, 0x0 ;  /* 0x00000000002e7882 */ /* 0x000fe20000000000 */
[----:B------:R-:W-:Y:S01]  /*1280*/  UMOV UR47, 0x4088010 ;  /* 0x04088010002f7882 */ /* 0x000fe20000000000 */
[----:B------:R0:W-:Y:S01]  /*1290*/  UTCHMMA gdesc[UR36], gdesc[UR38], tmem[UR15], tmem[UR42], idesc[UR43], UPT ;  /* 0x00ff2a26240075ea */ /* 0x0001e2000b80000f */
[----:B------:R-:W-:Y:S01]  /*12a0*/  UMOV UR4, UR4 ;  /* 0x0000000400047c82 */ /* 0x000fe20008000000 */
[----:B------:R0:W-:Y:S01]  /*12b0*/  UTCHMMA gdesc[UR24], gdesc[UR28], tmem[UR15], tmem[UR44], idesc[UR45], UPT ;  /* 0x00ff2c1c180075ea */ /* 0x0001e2000b80000f */
[----:B------:R0:W-:Y:S01]  /*12c0*/  UTCHMMA gdesc[UR32], gdesc[UR34], tmem[UR15], tmem[UR46], idesc[UR47], UPT ;  /* 0x00ff2e22200075ea */ /* 0x0001e2000b80000f */
[----:B------:R0:W-:Y:S01]  /*12d0*/  UTCBAR [UR4], URZ ;  /* 0x000000ff040073e9 */ /* 0x0001e200080000ff */
[----:B------:R-:W-:Y:S01]  /*12e0*/  NOP ;  /* 0x0000000000007918 */ /* 0x000fe20000000000 */
.L_x_6:
[----:B------:R-:W-:Y:S05]  /*12f0*/  @!P3 BRA `(.L_x_7) ;  /* 0x000000000008b947 */ /* 0x000fea0003800000 */
[----:B------:R-:W1:Y:S02]  /*1300*/  SYNCS.PHASECHK.TRANS64.TRYWAIT P0, [UR12+0x3000], RZ ;  /* 0x003000ffff0075a7 */ /* 0x000e64000800110c */
[----:B-1----:R-:W-:Y:S05]  /*1310*/  @!P0 BRA `(.L_x_8) ;  /* 0x0000002c00cc8947 */ /* 0x002fea0003800000 */
.L_x_7:
[----:B------:R-:W-:Y:S01]  /*1320*/  BAR.SYNC.DEFER_BLOCKING 0x0 ;  /* 0x0000000000007b1d */ /* 0x000fe20000010000 */
[----:B------:R-:W-:Y:S02]  /*1330*/  PRMT R46, RZ, 0x7610, R46 ;  /* 0x00007610ff2e7816 */ /* 0x000fe4000000002e */
[----:B------:R-:W-:Y:S02]  /*1340*/  PRMT R48, RZ, 0x7610, R48 ;  /* 0x00007610ff307816 */ /* 0x000fe40000000030 */
[----:B------:R-:W-:Y:S01]  /*1350*/  PRMT R60, RZ, 0x7610, R60 ;  /* 0x00007610ff3c7816 */ /* 0x000fe2000000003c */
[----:B0-----:R-:W0:Y:S02]  /*1360*/  LDCU UR6, c[0x0][0x3a8] ;  /* 0x00007500ff0677ac */ /* 0x001e240008000800 */
[----:B------:R-:W1:Y:S01]  /*1370*/  LDC.64 R18, c[0x0][0x390] ;  /* 0x0000e400ff127b82 */ /* 0x000e620000000a00 */
[----:B------:R-:W-:Y:S01]  /*1380*/  LDTM.16dp32bit_t0_t15.x8 R4, tmem[UR16] ;  /* 0x00000010000479ee */ /* 0x000fe20008980000 */
[----:B------:R-:W0:Y:S01]  /*1390*/  LDTM.16dp32bit_t16_t31.x8 R4, tmem[UR16+0x8] ;  /* 0x00000810000479ee */ /* 0x000e2200089a0000 */
[----:B------:R-:W-:Y:S01]  /*13a0*/  PRMT R66, RZ, 0x7610, R66 ;  /* 0x00007610ff427816 */ /* 0x000fe20000000042 */
[----:B------:R-:W2:Y:S01]  /*13b0*/  LDCU.64 UR10, c[0x0][0x3d0] ;  /* 0x00007a00ff0a77ac */ /* 0x000ea20008000a00 */
[----:B------:R-:W-:-:S03]  /*13c0*/  PRMT R68, RZ, 0x7610, R68 ;  /* 0x00007610ff447816 */ /* 0x000fc60000000044 */
[----:B------:R-:W3:Y:S01]  /*13d0*/  LDC R27, c[0x0][0x3d8] ;  /* 0x0000f600ff1b7b82 */ /* 0x000ee20000000800 */
[----:B------:R-:W4:Y:S01]  /*13e0*/  @!P2 SYNCS.CCTL.IV [UR12+0x3000] ;  /* 0x00300000ff00a9b1 */ /* 0x000f22000800000c */
[----:B------:R-:W-:Y:S01]  /*13f0*/  NOP ;  /* 0x0000000000007918 */ /* 0x000fe20000000000 */
[----:B--2---:R-:W-:Y:S01]  /*1400*/  UIMAD UR10, UR9, UR10, URZ ;  /* 0x0000000a090a72a4 */ /* 0x004fe2000f8e02ff */
[----:B0-----:R-:W-:Y:S01]  /*1410*/  FMUL R3, R4, UR6 ;  /* 0x0000000604037c20 */ /* 0x001fe20008400000 */
[----:B------:R-:W-:Y:S01]  /*1420*/  FMUL R14, R5, UR6 ;  /* 0x00000006050e7c20 */ /* 0x000fe20008400000 */
[----:B------:R-:W-:Y:S01]  /*1430*/  FMUL R15, R6, UR6 ;  /* 0x00000006060f7c20 */ /* 0x000fe20008400000 */
[----:B------:R-:W-:Y:S01]  /*1440*/  FMUL R16, R7, UR6 ;  /* 0x0000000607107c20 */ /* 0x000fe20008400000 */
[----:B------:R-:W-:Y:S01]  /*1450*/  FMUL R17, R8, UR6 ;  /* 0x0000000608117c20 */ /* 0x000fe20008400000 */
[----:B------:R-:W-:Y:S02]  /*1460*/  USHF.L.U32 UR4, UR10, 0x1, URZ ;  /* 0x000000010a047899 */ /* 0x000fe400080006ff */
[----:B------:R-:W-:Y:S01]  /*1470*/  FMNMX3 R14, R3, R14, R15, !PT ;  /* 0x0000000e030e7276 */ /* 0x000fe2000780000f */
[----:B------:R-:W-:Y:S01]  /*1480*/  FMUL R3, R9, UR6 ;  /* 0x0000000609037c20 */ /* 0x000fe20008400000 */
[----:B------:R-:W-:-:S02]  /*1490*/  FMUL R15, R11, UR6 ;  /* 0x000000060b0f7c20 */ /* 0x000fc40008400000 */
[----:B------:R-:W-:Y:S01]  /*14a0*/  FMNMX3 R16, R14, R16, R17, !PT ;  /* 0x000000100e107276 */ /* 0x000fe20007800011 */
[----:B------:R-:W-:-:S05]  /*14b0*/  FMUL R14, R10, UR6 ;  /* 0x000000060a0e7c20 */ /* 0x000fca0008400000 */
[----:B------:R-:W-:-:S04]  /*14c0*/  FMNMX3 R14, R16, R3, R14, !PT ;  /* 0x00000003100e7276 */ /* 0x000fc8000780000e */
[----:B------:R-:W-:Y:S02]  /*14d0*/  FMNMX R16, R15, R14, !PT ;  /* 0x0000000e0f107209 */ /* 0x000fe40007800000 */
[----:B------:R-:W-:-:S03]  /*14e0*/  LOP3.LUT R14, R0, 0x1f, RZ, 0xc0, !PT ;  /* 0x0000001f000e7812 */ /* 0x000fc600078ec0ff */
[----:B------:R-:W0:Y:S01]  /*14f0*/  SHFL.BFLY PT, R17, R16, 0x10, 0x1f ;  /* 0x0e001f0010117f89 */ /* 0x000e2200000e0000 */
[C---:B------:R-:W-:Y:S01]  /*1500*/  ISETP.GE.U32.AND P5, PT, R14.reuse, 0x10, PT ;  /* 0x000000100e00780c */ /* 0x040fe20003fa6070 */
[----:B------:R-:W-:-:S04]  /*1510*/  IMAD R3, R14, UR11, RZ ;  /* 0x0000000b0e037c24 */ /* 0x000fc8000f8e02ff */
[C---:B------:R-:W-:Y:S02]  /*1520*/  IMAD.SHL.U32 R15, R3.reuse, 0x2, RZ ;  /* 0x00000002030f7824 */ /* 0x040fe400078e00ff */
[----:B------:R-:W-:Y:S01]  /*1530*/  IMAD.HI R14, R3, 0x2, RZ ;  /* 0x00000002030e7827 */ /* 0x000fe200078e02ff */
[----:B------:R-:W-:Y:S02]  /*1540*/  LOP3.LUT R3, R0, 0xff, RZ, 0xc0, !PT ;  /* 0x000000ff00037812 */ /* 0x000fe400078ec0ff */
[----:B-1----:R-:W-:Y:S01]  /*1550*/  IADD3 R25, P0, P6, R15, UR4, R18 ;  /* 0x000000040f197c10 */ /* 0x002fe2000fe1e012 */
[----:B------:R-:W-:Y:S01]  /*1560*/  UIMAD.WIDE UR4, UR10, 0x2, URZ ;  /* 0x000000020a0478a5 */ /* 0x000fe2000f8e02ff */
[----:B------:R-:W-:Y:S01]  /*1570*/  LOP3.LUT R15, R13, 0x1e, RZ, 0xc0, !PT ;  /* 0x0000001e0d0f7812 */ /* 0x000fe200078ec0ff */
[----:B------:R-:W-:Y:S01]  /*1580*/  UIADD3 UR4, UPT, UPT, UR20, 0x18, URZ ;  /* 0x0000001814047890 */ /* 0x000fe2000fffe0ff */
[----:B------:R-:W-:Y:S02]  /*1590*/  LEA R20, R3, UR12, 0x2 ;  /* 0x0000000c03147c11 */ /* 0x000fe4000f8e10ff */
[----:B------:R-:W-:-:S02]  /*15a0*/  LOP3.LUT R18, R15, 0x60, R0, 0xf8, !PT ;  /* 0x000000600f127812 */ /* 0x000fc400078ef800 */
[----:B------:R-:W-:Y:S02]  /*15b0*/  IADD3.X R19, PT, PT, R14, UR5, R19, P0, P6 ;  /* 0x000000050e137c10 */ /* 0x000fe400087ec413 */
[C---:B------:R-:W-:Y:S02]  /*15c0*/  LEA.HI R21, R3.reuse, R18, RZ, 0x19 ;  /* 0x0000001203157211 */ /* 0x040fe400078fc8ff */
[----:B------:R-:W-:Y:S02]  /*15d0*/  ISETP.GE.U32.AND P6, PT, R3, 0x80, PT ;  /* 0x000000800300780c */ /* 0x000fe40003fc6070 */
[----:B0-----:R-:W-:Y:S02]  /*15e0*/  FMNMX R16, R16, R17, !PT ;  /* 0x0000001110107209 */ /* 0x001fe40007800000 */
[----:B------:R-:W-:Y:S02]  /*15f0*/  LEA R21, R21, UR12, 0x2 ;  /* 0x0000000c15157c11 */ /* 0x000fe4000f8e10ff */
[----:B------:R-:W-:-:S03]  /*1600*/  SHF.R.U32.HI R14, RZ, 0x5, R0 ;  /* 0x00000005ff0e7819 */ /* 0x000fc60000011600 */
[----:B----4-:R0:W-:Y:S01]  /*1610*/  @!P5 STS [R21+0x2000], R16 ;  /* 0x002000101500d388 */ /* 0x0101e20000000800 */
[----:B------:R-:W-:Y:S01]  /*1620*/  SGXT.U32 R14, R14, 0x3 ;  /* 0x000000030e0e781a */ /* 0x000fe20000000000 */
[----:B------:R-:W-:Y:S04]  /*1630*/  BAR.SYNC.DEFER_BLOCKING 0x0 ;  /* 0x0000000000007b1d */ /* 0x000fe80000010000 */
[----:B---3--:R-:W-:-:S04]  /*1640*/  IMAD R14, R14, R27, RZ ;  /* 0x0000001b0e0e7224 */ /* 0x008fc800078e02ff */
[C---:B------:R-:W-:Y:S01]  /*1650*/  IMAD R15, R27.reuse, 0x8, R14 ;  /* 0x000000081b0f7824 */ /* 0x040fe200078e020e */
[C---:B------:R-:W-:Y:S01]  /*1660*/  LEA R40, P0, R14.reuse, R25, 0x1 ;  /* 0x000000190e287211 */ /* 0x040fe200078008ff */
[C---:B0-----:R-:W-:Y:S01]  /*1670*/  IMAD R16, R27.reuse, UR4, RZ ;  /* 0x000000041b107c24 */ /* 0x041fe2000f8e02ff */
[----:B------:R-:W-:Y:S02]  /*1680*/  UIADD3 UR4, UPT, UPT, UR20, 0x38, URZ ;  /* 0x0000003814047890 */ /* 0x000fe4000fffe0ff */
[----:B------:R-:W-:Y:S01]  /*1690*/  LEA.HI.X.SX32 R41, R14, R19, 0x1, P0 ;  /* 0x000000130e297211 */ /* 0x000fe200000f0eff */
[----:B------:R-:W-:Y:S01]  /*16a0*/  IMAD R14, R27, 0x8, R15 ;  /* 0x000000081b0e7824 */ /* 0x000fe200078e020f */
[----:B------:R-:W-:-:S04]  /*16b0*/  LEA R38, P0, R15, R25, 0x1 ;  /* 0x000000190f267211 */ /* 0x000fc800078008ff */
[----:B------:R-:W-:Y:S02]  /*16c0*/  LEA.HI.X.SX32 R39, R15, R19, 0x1, P0 ;  /* 0x000000130f277211 */ /* 0x000fe400000f0eff */
[----:B------:R-:W-:-:S04]  /*16d0*/  LEA R34, P0, R14, R25, 0x1 ;  /* 0x000000190e227211 */ /* 0x000fc800078008ff */
[----:B------:R-:W-:Y:S01]  /*16e0*/  LEA.HI.X.SX32 R35, R14, R19, 0x1, P0 ;  /* 0x000000130e237211 */ /* 0x000fe200000f0eff */
[----:B------:R-:W0:Y:S01]  /*16f0*/  @!P6 LDS R13, [R20+0x2000] ;  /* 0x00200000140de984 */ /* 0x000e220000000800 */
[C---:B------:R-:W-:Y:S02]  /*1700*/  LEA R32, P0, R16.reuse, R25, 0x1 ;  /* 0x0000001910207211 */ /* 0x040fe400078008ff */
[C---:B------:R-:W-:Y:S02]  /*1710*/  LEA R14, R27.reuse, R14, 0x4 ;  /* 0x0000000e1b0e7211 */ /* 0x040fe400078e20ff */
[----:B------:R-:W-:Y:S01]  /*1720*/  LEA.HI.X.SX32 R33, R16, R19, 0x1, P0 ;  /* 0x0000001310217211 */ /* 0x000fe200000f0eff */
[C---:B------:R-:W-:Y:S01]  /*1730*/  IMAD R16, R27.reuse, UR4, RZ ;  /* 0x000000041b107c24 */ /* 0x040fe2000f8e02ff */
[----:B------:R-:W-:Y:S01]  /*1740*/  LEA R30, P0, R14, R25, 0x1 ;  /* 0x000000190e1e7211 */ /* 0x000fe200078008ff */
[----:B------:R-:W-:-:S03]  /*1750*/  IMAD R15, R27, 0x8, R14 ;  /* 0x000000081b0f7824 */ /* 0x000fc600078e020e */
[----:B------:R-:W-:Y:S01]  /*1760*/  LEA.HI.X.SX32 R31, R14, R19, 0x1, P0 ;  /* 0x000000130e1f7211 */ /* 0x000fe200000f0eff */
[----:B------:R-:W-:Y:S01]  /*1770*/  IMAD R14, R27, 0x8, R15 ;  /* 0x000000081b0e7824 */ /* 0x000fe200078e020f */
[----:B------:R-:W-:-:S04]  /*1780*/  LEA R28, P0, R15, R25, 0x1 ;  /* 0x000000190f1c7211 */ /* 0x000fc800078008ff */
[----:B------:R-:W-:Y:S02]  /*1790*/  LEA.HI.X.SX32 R29, R15, R19, 0x1, P0 ;  /* 0x000000130f1d7211 */ /* 0x000fe400000f0eff */
[----:B------:R-:W-:-:S04]  /*17a0*/  LEA R26, P0, R14, R25, 0x1 ;  /* 0x000000190e1a7211 */ /* 0x000fc800078008ff */
[----:B------:R-:W-:Y:S02]  /*17b0*/  LEA.HI.X.SX32 R27, R14, R19, 0x1, P0 ;  /* 0x000000130e1b7211 */ /* 0x000fe400000f0eff */
[----:B------:R-:W-:-:S04]  /*17c0*/  LEA R24, P0, R16, R25, 0x1 ;  /* 0x0000001910187211 */ /* 0x000fc800078008ff */
[----:B------:R-:W-:Y:S02]  /*17d0*/  LEA.HI.X.SX32 R25, R16, R19, 0x1, P0 ;  /* 0x0000001310197211 */ /* 0x000fe400000f0eff */
[----:B------:R-:W-:-:S04]  /*17e0*/  LOP3.LUT P0, RZ, R0, 0x1, RZ, 0xc0, !PT ;  /* 0x0000000100ff7812 */ /* 0x000fc8000780c0ff */
[----:B------:R-:W-:Y:S02]  /*17f0*/  ISETP.LT.U32.AND P0, PT, R3, 0x80, !P0 ;  /* 0x000000800300780c */ /* 0x000fe40004701070 */
[----:B------:R-:W-:Y:S02]  /*1800*/  LEA R3, R18, UR12, 0x2 ;  /* 0x0000000c12037c11 */ /* 0x000fe4000f8e10ff */
[----:B------:R-:W-:Y:S01]  /*1810*/  PRMT R18, RZ, 0x7610, R18 ;  /* 0x00007610ff127816 */ /* 0x000fe20000000012 */
[----:B0-----:R-:W0:Y:S02]  /*1820*/  SHFL.BFLY PT, R36, R13, 0x1, 0x1f ;  /* 0x0c201f000d247f89 */ /* 0x001e2400000e0000 */
[----:B0-----:R-:W-:-:S06]  /*1830*/  FMNMX R15, R13, R36, !PT ;  /* 0x000000240d0f7209 */ /* 0x001fcc0007800000 */
[----:B------:R-:W-:Y:S01]  /*1840*/  @P0 STS [R20+0x2000], R15 ;  /* 0x0020000f14000388 */ /* 0x000fe20000000800 */
[----:B------:R-:W-:Y:S06]  /*1850*/  BAR.SYNC.DEFER_BLOCKING 0x0 ;  /* 0x0000000000007b1d */ /* 0x000fec0000010000 */
[----:B------:R-:W0:Y:S02]  /*1860*/  LDS R36, [R3+0x2000] ;  /* 0x0020000003247984 */ /* 0x000e240000000800 */
[----:B0-----:R-:W-:-:S05]  /*1870*/  FMNMX R36, R36, -INF , !PT ;  /* 0xff80000024247809 */ /* 0x001fca0007800000 */
[--C-:B------:R-:W-:Y:S01]  /*1880*/  FFMA R4, R4, UR6, -R36.reuse ;  /* 0x0000000604047c23 */ /* 0x100fe20008000824 */
[--C-:B------:R-:W-:Y:S01]  /*1890*/  FFMA R5, R5, UR6, -R36.reuse ;  /* 0x0000000605057c23 */ /* 0x100fe20008000824 */
[--C-:B------:R-:W-:Y:S01]  /*18a0*/  FFMA R6, R6, UR6, -R36.reuse ;  /* 0x0000000606067c23 */ /* 0x100fe20008000824 */
[--C-:B------:R-:W-:Y:S01]  /*18b0*/  FFMA R7, R7, UR6, -R36.reuse ;  /* 0x0000000607077c23 */ /* 0x100fe20008000824 */
[----:B------:R-:W-:Y:S01]  /*18c0*/  FMUL R4, R4, 1.4426950216293334961 ;  /* 0x3fb8aa3b04047820 */ /* 0x000fe20000400000 */
[----:B------:R-:W-:Y:S01]  /*18d0*/  FMUL R5, R5, 1.4426950216293334961 ;  /* 0x3fb8aa3b05057820 */ /* 0x000fe20000400000 */
[----:B------:R-:W-:Y:S01]  /*18e0*/  FMUL R6, R6, 1.4426950216293334961 ;  /* 0x3fb8aa3b06067820 */ /* 0x000fe20000400000 */
[----:B------:R-:W-:Y:S01]  /*18f0*/  FMUL R7, R7, 1.4426950216293334961 ;  /* 0x3fb8aa3b07077820 */ /* 0x000fe20000400000 */
[--C-:B------:R-:W-:Y:S01]  /*1900*/  FFMA R8, R8, UR6, -R36.reuse ;  /* 0x0000000608087c23 */ /* 0x100fe20008000824 */
[--C-:B------:R-:W-:Y:S01]  /*1910*/  FFMA R9, R9, UR6, -R36.reuse ;  /* 0x0000000609097c23 */ /* 0x100fe20008000824 */
[----:B------:R-:W-:Y:S01]  /*1920*/  MUFU.EX2 R4, R4 ;  /* 0x0000000400047308 */ /* 0x000fe20000000800 */
[--C-:B------:R-:W-:Y:S01]  /*1930*/  FFMA R10, R10, UR6, -R36.reuse ;  /* 0x000000060a0a7c23 */ /* 0x100fe20008000824 */
[----:B------:R-:W-:Y:S01]  /*1940*/  FMUL R8, R8, 1.4426950216293334961 ;  /* 0x3fb8aa3b08087820 */ /* 0x000fe20000400000 */
[----:B------:R-:W-:Y:S01]  /*1950*/  FMUL R9, R9, 1.4426950216293334961 ;  /* 0x3fb8aa3b09097820 */ /* 0x000fe20000400000 */
[----:B------:R-:W-:Y:S01]  /*1960*/  FFMA R11, R11, UR6, -R36 ;  /* 0x000000060b0b7c23 */ /* 0x000fe20008000824 */
[----:B------:R-:W-:-:S03]  /*1970*/  FMUL R10, R10, 1.4426950216293334961 ;  /* 0x3fb8aa3b0a0a7820 */ /* 0x000fc60000400000 */
[----:B------:R-:W0:Y:S01]  /*1980*/  MUFU.EX2 R5, R5 ;  /* 0x0000000500057308 */ /* 0x000e220000000800 */
[----:B------:R-:W-:-:S07]  /*1990*/  FMUL R11, R11, 1.4426950216293334961 ;  /* 0x3fb8aa3b0b0b7820 */ /* 0x000fce0000400000 */
[----:B------:R-:W1:Y:S08]  /*19a0*/  MUFU.EX2 R6, R6 ;  /* 0x0000000600067308 */ /* 0x000e700000000800 */
[----:B------:R-:W2:Y:S01]  /*19b0*/  MUFU.EX2 R7, R7 ;  /* 0x0000000700077308 */ /* 0x000ea20000000800 */
[----:B0-----:R-:W-:-:S07]  /*19c0*/  FADD R13, R4, R5 ;  /* 0x00000005040d7221 */ /* 0x001fce0000000000 */
[----:B------:R-:W0:Y:S01]  /*19d0*/  MUFU.EX2 R8, R8 ;  /* 0x0000000800087308 */ /* 0x000e220000000800 */
[----:B-1----:R-:W-:-:S07]  /*19e0*/  FADD R14, R6, R13 ;  /* 0x0000000d060e7221 */ /* 0x002fce0000000000 */
[----:B------:R-:W1:Y:S01]  /*19f0*/  MUFU.EX2 R9, R9 ;  /* 0x0000000900097308 */ /* 0x000e620000000800 */
[----:B--2---:R-:W-:-:S07]  /*1a00*/  FADD R13, R7, R14 ;  /* 0x0000000e070d7221 */ /* 0x004fce0000000000 */
[----:B------:R-:W2:Y:S01]  /*1a10*/  MUFU.EX2 R10, R10 ;  /* 0x0000000a000a7308 */ /* 0x000ea20000000800 */
[----:B0-----:R-:W-:-:S07]  /*1a20*/  FADD R14, R8, R13 ;  /* 0x0000000d080e7221 */ /* 0x001fce0000000000 */
[----:B------:R-:W0:Y:S01]  /*1a30*/  MUFU.EX2 R11, R11 ;  /* 0x0000000b000b7308 */ /* 0x000e220000000800 */
[----:B-1----:R-:W-:-:S04]  /*1a40*/  FADD R13, R9, R14 ;  /* 0x0000000e090d7221 */ /* 0x002fc80000000000 */
[----:B--2---:R-:W-:-:S04]  /*1a50*/  FADD R14, R10, R13 ;  /* 0x0000000d0a0e7221 */ /* 0x004fc80000000000 */
[----:B0-----:R-:W-:-:S05]  /*1a60*/  FADD R14, R11, R14 ;  /* 0x0000000e0b0e7221 */ /* 0x001fca0000000000 */
[----:B------:R-:W0:Y:S02]  /*1a70*/  SHFL.BFLY PT, R13, R14, 0x10, 0x1f ;  /* 0x0e001f000e0d7f89 */ /* 0x000e2400000e0000 */
[----:B0-----:R-:W-:Y:S01]  /*1a80*/  FADD R16, R14, R13 ;  /* 0x0000000d0e107221 */ /* 0x001fe20000000000 */
[----:B------:R-:W-:Y:S01]  /*1a90*/  BAR.SYNC.DEFER_BLOCKING 0x0 ;  /* 0x0000000000007b1d */ /* 0x000fe20000010000 */
[----:B------:R-:W-:-:S05]  /*1aa0*/  PRMT R14, RZ, 0x7610, R14 ;  /* 0x00007610ff0e7816 */ /* 0x000fca000000000e */
[----:B------:R0:W-:Y:S02]  /*1ab0*/  @!P5 STS [R21+0x2000], R16 ;  /* 0x002000101500d388 */ /* 0x0001e40000000800 */
[----:B------:R-:W-:Y:S01]  /*1ac0*/  BAR.SYNC.DEFER_BLOCKING 0x0 ;  /* 0x0000000000007b1d */ /* 0x000fe20000010000 */
[----:B0-----:R-:W-:-:S05]  /*1ad0*/  PRMT R16, RZ, 0x7610, R16 ;  /* 0x00007610ff107816 */ /* 0x001fca0000000010 */
[----:B------:R-:W0:Y:S04]  /*1ae0*/  @!P6 LDS R12, [R20+0x2000] ;  /* 0x00200000140ce984 */ /* 0x000e280000000800 */
[----:B0-----:R-:W0:Y:S02]  /*1af0*/  SHFL.BFLY PT, R13, R12, 0x1, 0x1f ;  /* 0x0c201f000c0d7f89 */ /* 0x001e2400000e0000 */
[----:B0-----:R-:W-:-:S05]  /*1b00*/  FADD R13, R12, R13 ;  /* 0x0000000d0c0d7221 */ /* 0x001fca0000000000 */
[----:B------:R0:W-:Y:S01]  /*1b10*/  @P0 STS [R20+0x2000], R13 ;  /* 0x0020000d14000388 */ /* 0x0001e20000000800 */
[----:B------:R-:W-:Y:S06]  /*1b20*/  BAR.SYNC.DEFER_BLOCKING 0x0 ;  /* 0x0000000000007b1d */ /* 0x000fec0000010000 */
[----:B------:R-:W2:Y:S04]  /*1b30*/  @P3 LDG.E.U16 R18, desc[UR30][R40.64] ;  /* 0x0000001e28123981 */ /* 0x000ea8000c1e1500 */
[----:B------:R-:W3:Y:S04]  /*1b40*/  @P3 LDG.E.U16 R46, desc[UR30][R38.64] ;  /* 0x0000001e262e3981 */ /* 0x000ee8000c1e1500 */
[----:B------:R-:W4:Y:S04]  /*1b50*/  @P3 LDG.E.U16 R14, desc[UR30][R34.64] ;  /* 0x0000001e220e3981 */ /* 0x000f28000c1e1500 */
[----:B------:R-:W5:Y:S04]  /*1b60*/  @P3 LDG.E.U16 R48, desc[UR30][R32.64] ;  /* 0x0000001e20303981 */ /* 0x000f68000c1e1500 */
[----:B------:R-:W5:Y:S04]  /*1b70*/  @P3 LDG.E.U16 R60, desc[UR30][R30.64] ;  /* 0x0000001e1e3c3981 */ /* 0x000f68000c1e1500 */
[----:B------:R-:W5:Y:S04]  /*1b80*/  @P3 LDG.E.U16 R16, desc[UR30][R28.64] ;  /* 0x0000001e1c103981 */ /* 0x000f68000c1e1500 */
[----:B------:R-:W5:Y:S04]  /*1b90*/  @P3 LDG.E.U16 R66, desc[UR30][R26.64] ;  /* 0x0000001e1a423981 */ /* 0x000f68000c1e1500 */
[----:B------:R-:W5:Y:S01]  /*1ba0*/  @P3 LDG.E.U16 R68, desc[UR30][R24.64] ;  /* 0x0000001e18443981 */ /* 0x000f62000c1e1500 */
[----:B------:R-:W-:Y:S01]  /*1bb0*/  UIADD3 UR23, UPT, UPT, UR13, 0x40, URZ ;  /* 0x000000400d177890 */ /* 0x000fe2000fffe0ff */
[----:B------:R-:W-:Y:S01]  /*1bc0*/  FADD R12, -R36, -INF ;  /* 0xff800000240c7421 */ /* 0x000fe20000000100 */
[----:B------:R-:W-:Y:S01]  /*1bd0*/  UIADD3 UR22, UPT, UPT, UR22, -0x20, URZ ;  /* 0xffffffe016167890 */ /* 0x000fe2000fffe0ff */
[----:B------:R0:W1:Y:S01]  /*1be0*/  LDS R44, [R3+0x2000] ;  /* 0x00200000032c7984 */ /* 0x0000620000000800 */
[----:B------:R-:W-:Y:S01]  /*1bf0*/  UIADD3 UR18, UPT, UPT, UR18, UR23, URZ ;  /* 0x0000001712127290 */ /* 0x000fe2000fffe0ff */
[----:B------:R-:W-:Y:S01]  /*1c00*/  F2FP.F16.F32.PACK_AB R4, R5, R4 ;  /* 0x000000040504723e */ /* 0x000fe200000000ff */
[----:B------:R-:W-:Y:S01]  /*1c10*/  FMUL R45, R12, 1.4426950216293334961 ;  /* 0x3fb8aa3b0c2d7820 */ /* 0x000fe20000400000 */
[----:B------:R-:W-:Y:S01]  /*1c20*/  BAR.SYNC.DEFER_BLOCKING 0x0 ;  /* 0x0000000000007b1d */ /* 0x000fe20000010000 */
[----:B------:R-:W-:Y:S01]  /*1c30*/  ULEA UR26, UR26, UR18, 0x1 ;  /* 0x000000121a1a7291 */ /* 0x000fe2000f8e08ff */
[----:B------:R-:W-:-:S02]  /*1c40*/  F2FP.F16.F32.PACK_AB R5, R7, R6 ;  /* 0x000000060705723e */ /* 0x000fc400000000ff */
[----:B------:R-:W-:Y:S02]  /*1c50*/  F2FP.F16.F32.PACK_AB R6, R9, R8 ;  /* 0x000000080906723e */ /* 0x000fe400000000ff */
[----:B------:R-:W-:Y:S01]  /*1c60*/  F2FP.F16.F32.PACK_AB R7, R11, R10 ;  /* 0x0000000a0b07723e */ /* 0x000fe200000000ff */
[----:B--2---:R0:W-:Y:S04]  /*1c70*/  STS.U16 [R23+UR12+0x2000], R18 ;  /* 0x0020001217007988 */ /* 0x0041e8000800040c */
[----:B---3--:R0:W-:Y:S04]  /*1c80*/  STS.U16 [R23+UR12+0x2200], R46 ;  /* 0x0022002e17007988 */ /* 0x0081e8000800040c */
[----:B----4-:R0:W-:Y:S04]  /*1c90*/  STS.U16 [R23+UR12+0x2400], R14 ;  /* 0x0024000e17007988 */ /* 0x0101e8000800040c */
[----:B-----5:R0:W-:Y:S04]  /*1ca0*/  STS.U16 [R23+UR12+0x2600], R48 ;  /* 0x0026003017007988 */ /* 0x0201e8000800040c */
[----:B------:R0:W-:Y:S04]  /*1cb0*/  STS.U16 [R23+UR12+0x2800], R60 ;  /* 0x0028003c17007988 */ /* 0x0001e8000800040c */
[----:B------:R0:W-:Y:S04]  /*1cc0*/  STS.U16 [R23+UR12+0x2a00], R16 ;  /* 0x002a001017007988 */ /* 0x0001e8000800040c */
[----:B------:R0:W-:Y:S04]  /*1cd0*/  STS.U16 [R23+UR12+0x2c00], R66 ;  /* 0x002c004217007988 */ /* 0x0001e8000800040c */
[----:B------:R0:W-:Y:S01]  /*1ce0*/  STS.U16 [R23+UR12+0x2e00], R68 ;  /* 0x002e004417007988 */ /* 0x0001e2000800040c */
[----:B-1----:R-:W-:Y:S05]  /*1cf0*/  @!P3 BRA `(.L_x_9) ;  /* 0x000000000008b947 */ /* 0x002fea0003800000 */
[----:B------:R1:W-:Y:S01]  /*1d00*/  STTM.16dp32bit_t0_t15.x4 tmem[UR26], R4 ;  /* 0x00000004000079ed */ /* 0x0003e2000890001a */
[----:B------:R1:W-:Y:S02]  /*1d10*/  STTM.16dp32bit_t16_t31.x4 tmem[UR26+0x4], R4 ;  /* 0x00000404000079ed */ /* 0x0003e4000892001a */
.L_x_9:
[----:B------:R-:W2:Y:S02]  /*1d20*/  FENCE.VIEW.ASYNC.T ;  /* 0x00000000000073c6 */ /* 0x000ea40000000200 */
[----:B--2---:R-:W-:Y:S06]  /*1d30*/  BAR.SYNC.DEFER_BLOCKING 0x0 ;  /* 0x0000000000007b1d */ /* 0x004fec0000010000 */
[----:B------:R-:W2:Y:S01]  /*1d40*/  MUFU.EX2 R45, R45 ;  /* 0x0000002d002d7308 */ /* 0x000ea20000000800 */
[----:B01----:R-:W0:Y:S01]  /*1d50*/  LDTM.16dp32bit_t0_t15.x16 R4, tmem[UR14] ;  /* 0x0000000e000479ee */ /* 0x003e220008a00000 */
[----:B------:R-:W1:Y:S01]  /*1d60*/  LDTM.16dp32bit_t16_t31.x16 R4, tmem[UR14+0x10] ;  /* 0x0000100e000479ee */ /* 0x000e620008a20000 */
[----:B------:R-:W-:Y:S01]  /*1d70*/  NOP ;  /* 0x0000000000007918 */ /* 0x000fe20000000000 */
[----:B------:R-:W-:Y:S05]  /*1d80*/  @!P3 BRA `(.L_x_10) ;  /* 0x000000000048b947 */ /* 0x000fea0003800000 */
[C---:B012---:R-:W-:Y:S01]  /*1d90*/  FMUL R4, R45.reuse, R4 ;  /* 0x000000042d047220 */ /* 0x047fe20000400000 */
[C---:B------:R-:W-:Y:S01]  /*1da0*/  FMUL R5, R45.reuse, R5 ;  /* 0x000000052d057220 */ /* 0x040fe20000400000 */
        /* <DEDUP_REMOVED lines=13> */
[----:B------:R-:W-:-:S04]  /*1e80*/  FMUL R19, R45, R19 ;  /* 0x000000132d137220 */ /* 0x000fc80000400000 */
[----:B------:R3:W-:Y:S01]  /*1e90*/  STTM.16dp32bit_t0_t15.x16 tmem[UR14], R4 ;  /* 0x00000004000079ed */ /* 0x0007e20008a0000e */
[----:B------:R3:W-:Y:S02]  /*1ea0*/  STTM.16dp32bit_t16_t31.x16 tmem[UR14+0x10], R4 ;  /* 0x00001004000079ed */ /* 0x0007e40008a2000e */
.L_x_10:
[----:B-1----:R-:W1:Y:S02]  /*1eb0*/  FENCE.VIEW.ASYNC.T ;  /* 0x00000000000073c6 */ /* 0x002e640000000200 */
[----:B-1----:R-:W-:Y:S01]  /*1ec0*/  BAR.SYNC.DEFER_BLOCKING 0x0 ;  /* 0x0000000000007b1d */ /* 0x002fe20000010000 */
[----:B------:R-:W-:Y:S01]  /*1ed0*/  UISETP.GE.AND UP1, UPT, UR22, 0x1, UPT ;  /* 0x000000011600788c */ /* 0x000fe2000bf26270 */
[----:B--2---:R-:W-:-:S04]  /*1ee0*/  FADD R44, R45, R44 ;  /* 0x0000002c2d2c7221 */ /* 0x004fc80000000000 */
[----:B------:R1:W-:Y:S06]  /*1ef0*/  MEMBAR.ALL.CTA ;  /* 0x0000000000007992 */ /* 0x0003ec0000008000 */
[----:B-1----:R-:W1:Y:S02]  /*1f00*/  FENCE.VIEW.ASYNC.S ;  /* 0x00000000000073c6 */ /* 0x002e640000000000 */
[----:B-1----:R-:W-:Y:S06]  /*1f10*/  BAR.SYNC.DEFER_BLOCKING 0x0 ;  /* 0x0000000000007b1d */ /* 0x002fec0000010000 */
[----:B------:R-:W-:Y:S05]  /*1f20*/  @!P4 BRA `(.L_x_11) ;  /* 0x000000000050c947 */ /* 0x000fea0003800000 */
[----:B------:R-:W-:Y:S01]  /*1f30*/  UIADD3 UR4, UPT, UPT, UR12, 0x2000, URZ ;  /* 0x000020000c047890 */ /* 0x000fe2000fffe0ff */
[----:B------:R-:W-:Y:S01]  /*1f40*/  UMOV UR18, 0xfffffffe ;  /* 0xfffffffe00127882 */ /* 0x000fe20000000000 */
[----:B------:R-:W-:Y:S02]  /*1f50*/  UMOV UR19, 0x7fffbfdf ;  /* 0x7fffbfdf00137882 */ /* 0x000fe40000000000 */
[----:B------:R-:W-:Y:S01]  /*1f60*/  USHF.R.U32.HI UR4, URZ, 0x4, UR4 ;  /* 0x00000004ff047899 */ /* 0x000fe20008011604 */
[----:B------:R-:W-:Y:S01]  /*1f70*/  UMOV UR7, URZ ;  /* 0x000000ff00077c82 */ /* 0x000fe20008000000 */
[----:B------:R-:W-:Y:S02]  /*1f80*/  UIADD3 UR10, UPT, UPT, UR13, 0x48, URZ ;  /* 0x000000480d0a7890 */ /* 0x000fe4000fffe0ff */
[----:B------:R-:W-:Y:S01]  /*1f90*/  USGXT.U32 UR6, UR4, 0xe ;  /* 0x0000000e0406789a */ /* 0x000fe20008000000 */
[----:B------:R-:W-:Y:S01]  /*1fa0*/  UMOV UR24, 0x0 ;  /* 0x0000000000187882 */ /* 0x000fe20000000000 */
[----:B------:R-:W-:-:S02]  /*1fb0*/  UMOV UR25, 0x4100010 ;  /* 0x0410001000197882 */ /* 0x000fc40000000000 */
[----:B------:R-:W-:Y:S01]  /*1fc0*/  UIADD3.64 UR18, UPT, UPT, UR6, -UR18, URZ ;  /* 0x8000001206127297 */ /* 0x000fe2000fffe0ff */
[----:B------:R-:W-:Y:S01]  /*1fd0*/  UMOV UR4, UR17 ;  /* 0x0000001100047c82 */ /* 0x000fe20008000000 */
[----:B------:R-:W-:Y:S01]  /*1fe0*/  UMOV UR5, URZ ;  /* 0x000000ff00057c82 */ /* 0x000fe20008000000 */
[----:B------:R-:W-:Y:S01]  /*1ff0*/  UMOV UR7, 0x80004020 ;  /* 0x8000402000077882 */ /* 0x000fe20000000000 */
[----:B------:R-:W-:Y:S01]  /*2000*/  UMOV UR28, 0x0 ;  /* 0x00000000001c7882 */ /* 0x000fe20000000000 */
[----:B------:R-:W-:Y:S01]  /*2010*/  UMOV UR29, 0x4100010 ;  /* 0x04100010001d7882 */ /* 0x000fe20000000000 */
[----:B------:R-:W-:Y:S01]  /*2020*/  UMOV UR4, UR4 ;  /* 0x0000000400047c82 */ /* 0x000fe20008000000 */
[----:B------:R1:W-:Y:S02]  /*2030*/  UTCHMMA tmem[UR23], gdesc[UR6], tmem[UR13], tmem[UR24], idesc[UR25], UPT ;  /* 0x00ff1806170079ea */ /* 0x0003e4000b80000d */
[----:B------:R1:W-:Y:S01]  /*2040*/  UTCHMMA tmem[UR10], gdesc[UR18], tmem[UR13], tmem[UR28], idesc[UR29], UPT ;  /* 0x00ff1c120a0079ea */ /* 0x0003e2000b80000d */
[----:B------:R1:W-:Y:S01]  /*2050*/  UTCBAR [UR4], URZ ;  /* 0x000000ff040073e9 */ /* 0x0003e200080000ff */
[----:B------:R-:W-:Y:S01]  /*2060*/  NOP ;  /* 0x0000000000007918 */ /* 0x000fe20000000000 */
.L_x_11:
[----:B------:R-:W-:Y:S01]  /*2070*/  FSEL R36, R36, -INF , P3 ;  /* 0xff80000024247808 */ /* 0x000fe20001800000 */
[----:B-1----:R-:W-:Y:S01]  /*2080*/  UMOV UR6, URZ ;  /* 0x000000ff00067c82 */ /* 0x002fe20008000000 */
[----:B------:R-:W-:Y:S01]  /*2090*/  FSEL R44, R44, 1, P3 ;  /* 0x3f8000002c2c7808 */ /* 0x000fe20001800000 */
[----:B------:R-:W-:Y:S06]  /*20a0*/  BRA.U !UP1, `(.L_x_12) ;  /* 0x0000001109007547 */ /* 0x000fec000b800000 */
[----:B------:R-:W-:Y:S01]  /*20b0*/  USHF.R.U32.HI UR48, URZ, 0x4, UR12 ;  /* 0x00000004ff307899 */ /* 0x000fe2000801160c */
[----:B------:R-:W-:Y:S01]  /*20c0*/  IMAD.SHL.U32 R37, R37, 0x20, RZ ;  /* 0x0000002025257824 */ /* 0x000fe200078e00ff */
[----:B------:R-:W-:Y:S01]  /*20d0*/  USHF.R.U32.HI UR38, URZ, 0x4, UR8 ;  /* 0x00000004ff267899 */ /* 0x000fe20008011608 */
[----:B0--3--:R-:W-:Y:S01]  /*20e0*/  MOV R13, R36 ;  /* 0x00000024000d7202 */ /* 0x009fe20000000f00 */
[----:B------:R-:W-:Y:S01]  /*20f0*/  USGXT.U32 UR48, UR48, 0xe ;  /* 0x0000000e3030789a */ /* 0x000fe20008000000 */
[----:B------:R-:W-:Y:S01]  /*2100*/  IMAD.MOV.U32 R14, RZ, RZ, RZ ;  /* 0x000000ffff0e7224 */ /* 0x000fe200078e00ff */
[----:B------:R-:W-:Y:S01]  /*2110*/  UIADD3 UR4, UPT, UPT, UR12, 0x4000, URZ ;  /* 0x000040000c047890 */ /* 0x000fe2000fffe0ff */
[----:B------:R-:W-:Y:S01]  /*2120*/  IMAD.MOV.U32 R45, RZ, RZ, R37 ;  /* 0x000000ffff2d7224 */ /* 0x000fe200078e0025 */
[----:B------:R-:W-:Y:S02]  /*2130*/  USGXT.U32 UR38, UR38, 0xe ;  /* 0x0000000e2626789a */ /* 0x000fe40008000000 */
[----:B------:R-:W-:-:S02]  /*2140*/  UISETP.NE.U32.AND UP1, UPT, UR20, URZ, UPT ;  /* 0x000000ff1400728c */ /* 0x000fc4000bf25070 */
[----:B------:R-:W-:Y:S02]  /*2150*/  USHF.L.U32 UR27, UR11, 0x5, URZ ;  /* 0x000000050b1b7899 */ /* 0x000fe400080006ff */
[----:B------:R-:W-:Y:S02]  /*2160*/  UIADD3 UR20, UP3, UPT, UR48, 0x80, URZ ;  /* 0x0000008030147890 */ /* 0x000fe4000ff7e0ff */
[----:B------:R-:W-:Y:S02]  /*2170*/  USHF.R.U32.HI UR4, URZ, 0x4, UR4 ;  /* 0x00000004ff047899 */ /* 0x000fe40008011604 */
[----:B------:R-:W-:Y:S01]  /*2180*/  UIADD3 UR18, UP2, UPT, UR38, 0x2, URZ ;  /* 0x0000000226127890 */ /* 0x000fe2000ff5e0ff */
[----:B------:R-:W-:Y:S01]  /*2190*/  IMAD.U32 R47, RZ, RZ, UR27 ;  /* 0x0000001bff2f7e24 */ /* 0x000fe2000f8e00ff */
[----:B------:R-:W-:Y:S01]  /*21a0*/  UMOV UR6, URZ ;  /* 0x000000ff00067c82 */ /* 0x000fe20008000000 */
[----:B------:R-:W-:Y:S01]  /*21b0*/  UMOV UR5, URZ ;  /* 0x000000ff00057c82 */ /* 0x000fe20008000000 */
[----:B------:R-:W-:-:S02]  /*21c0*/  UIADD3.X UR21, UPT, UPT, UR6, 0x40004040, URZ, UP3, !UPT ;  /* 0x4000404006157890 */ /* 0x000fc40009ffe4ff */
[----:B------:R-:W-:Y:S02]  /*21d0*/  USGXT.U32 UR4, UR4, 0xe ;  /* 0x0000000e0404789a */ /* 0x000fe40008000000 */
[----:B------:R-:W-:Y:S02]  /*21e0*/  UIADD3 UR42, UP3, UPT, UR20, 0x80, URZ ;  /* 0x00000080142a7890 */ /* 0x000fe4000ff7e0ff */
[----:B------:R-:W-:Y:S02]  /*21f0*/  UIADD3 UR40, UP4, UPT, UR20, 0x100, URZ ;  /* 0x0000010014287890 */ /* 0x000fe4000ff9e0ff */
[----:B------:R-:W-:Y:S01]  /*2200*/  UIADD3.X UR19, UPT, UPT, UR5, 0x40004040, URZ, UP2, !UPT ;  /* 0x4000404005137890 */ /* 0x000fe200097fe4ff */
[----:B------:R-:W-:Y:S01]  /*2210*/  UMOV UR24, 0xfffffffe ;  /* 0xfffffffe00187882 */ /* 0x000fe20000000000 */
[----:B------:R-:W-:Y:S01]  /*2220*/  UMOV UR25, 0x7fffbfdf ;  /* 0x7fffbfdf00197882 */ /* 0x000fe20000000000 */
[----:B------:R-:W0:Y:S01]  /*2230*/  LDCU UR49, c[0x0][0x3a8] ;  /* 0x00007500ff3177ac */ /* 0x000e220008000800 */
[----:B------:R-:W-:-:S02]  /*2240*/  UIADD3.X UR43, UPT, UPT, UR21, URZ, URZ, UP3, !UPT ;  /* 0x000000ff152b7290 */ /* 0x000fc40009ffe4ff */
[----:B------:R-:W-:Y:S02]  /*2250*/  UIADD3.X UR41, UPT, UPT, UR21, URZ, URZ, UP4, !UPT ;  /* 0x000000ff15297290 */ /* 0x000fe4000a7fe4ff */
[----:B------:R-:W-:Y:S02]  /*2260*/  UIADD3.64 UR24, UPT, UPT, UR4, -UR24, URZ ;  /* 0x8000001804187297 */ /* 0x000fe4000fffe0ff */
[----:B------:R-:W-:Y:S02]  /*2270*/  UIADD3.64 UR44, UPT, UPT, UR18, 0x2, URZ ;  /* 0x00000002122c7897 */ /* 0x000fe4000fffe0ff */
[----:B------:R-:W-:Y:S01]  /*2280*/  UIADD3.64 UR46, UPT, UPT, UR18, 0x4, URZ ;  /* 0x00000004122e7897 */ /* 0x000fe2000fffe0ff */
[----:B------:R-:W-:Y:S01]  /*2290*/  UMOV UR39, 0x1 ;  /* 0x0000000100277882 */ /* 0x000fe20000000000 */
[----:B------:R-:W-:Y:S01]  /*22a0*/  UMOV UR7, URZ ;  /* 0x000000ff00077c82 */ /* 0x000fe20008000000 */
[----:B------:R-:W-:-:S09]  /*22b0*/  UMOV UR8, URZ ;  /* 0x000000ff00087c82 */ /* 0x000fd20008000000 */
.L_x_17:
[----:B------:R-:W-:-:S04]  /*22c0*/  IMAD.WIDE R18, R45, 0x2, R64 ;  /* 0x000000022d127825 */ /* 0x000fc800078e0240 */
[C---:B------:R-:W-:Y:S02]  /*22d0*/  IMAD.WIDE R60, R45.reuse, 0x2, R58 ;  /* 0x000000022d3c7825 */ /* 0x040fe400078e023a */
[----:B------:R-:W2:Y:S02]  /*22e0*/  LDG.E.U16 R18, desc[UR30][R18.64] ;  /* 0x0000001e12127981 */ /* 0x000ea4000c1e1500 */
[C---:B------:R-:W-:Y:S02]  /*22f0*/  IMAD.WIDE R66, R45.reuse, 0x2, R54 ;  /* 0x000000022d427825 */ /* 0x040fe400078e0236 */
[----:B------:R-:W3:Y:S02]  /*2300*/  LDG.E.U16 R60, desc[UR30][R60.64] ;  /* 0x0000001e3c3c7981 */ /* 0x000ee4000c1e1500 */
[C---:B------:R-:W-:Y:S02]  /*2310*/  IMAD.WIDE R8, R45.reuse, 0x2, R50 ;  /* 0x000000022d087825 */ /* 0x040fe400078e0232 */
[----:B------:R-:W4:Y:S02]  /*2320*/  LDG.E.U16 R66, desc[UR30][R66.64] ;  /* 0x0000001e42427981 */ /* 0x000f24000c1e1500 */
[----:B------:R-:W-:-:S02]  /*2330*/  IMAD.WIDE R10, R45, 0x2, R62 ;  /* 0x000000022d0a7825 */ /* 0x000fc400078e023e */
[----:B------:R-:W5:Y:S02]  /*2340*/  LDG.E.U16 R8, desc[UR30][R8.64] ;  /* 0x0000001e08087981 */ /* 0x000f64000c1e1500 */
[C---:B------:R-:W-:Y:S02]  /*2350*/  IMAD.WIDE R16, R45.reuse, 0x2, R56 ;  /* 0x000000022d107825 */ /* 0x040fe400078e0238 */
[----:B------:R-:W5:Y:S02]  /*2360*/  LDG.E.U16 R11, desc[UR30][R10.64] ;  /* 0x0000001e0a0b7981 */ /* 0x000f64000c1e1500 */
[C---:B------:R-:W-:Y:S02]  /*2370*/  IMAD.WIDE R6, R45.reuse, 0x2, R52 ;  /* 0x000000022d067825 */ /* 0x040fe400078e0234 */
[----:B------:R-:W5:Y:S02]  /*2380*/  LDG.E.U16 R17, desc[UR30][R16.64] ;  /* 0x0000001e10117981 */ /* 0x000f64000c1e1500 */
[----:B------:R-:W-:-:S02]  /*2390*/  IMAD.WIDE R4, R45, 0x2, R42 ;  /* 0x000000022d047825 */ /* 0x000fc400078e022a */
[----:B------:R-:W5:Y:S04]  /*23a0*/  LDG.E.U16 R7, desc[UR30][R6.64] ;  /* 0x0000001e06077981 */ /* 0x000f68000c1e1500 */
[----:B------:R-:W5:Y:S01]  /*23b0*/  LDG.E.U16 R5, desc[UR30][R4.64] ;  /* 0x0000001e04057981 */ /* 0x000f62000c1e1500 */
[----:B------:R-:W-:Y:S02]  /*23c0*/  UMOV UR10, 0x1 ;  /* 0x00000001000a7882 */ /* 0x000fe40000000000 */
[----:B------:R-:W-:-:S04]  /*23d0*/  @!UP0 UIADD3 UR10, UPT, UPT, -UR10, 0x100000, URZ ;  /* 0x001000000a0a8890 */ /* 0x000fc8000fffe1ff */
[----:B------:R-:W-:Y:S02]  /*23e0*/  @!UP0 USHF.L.U32 UR11, UR10, 0xb, URZ ;  /* 0x0000000b0a0b8899 */ /* 0x000fe400080006ff */
[----:B------:R-:W-:Y:S01]  /*23f0*/  @!UP0 USHF.L.U32 UR10, UR10, 0x1, URZ ;  /* 0x000000010a0a8899 */ /* 0x000fe200080006ff */
[----:B------:R-:W-:Y:S01]  /*2400*/  VOTEU.ALL UP2, P2 ;  /* 0x0000000000ff7886 */ /* 0x000fe20001040000 */
        /* <DEDUP_REMOVED lines=8> */
[----:B------:R2:W-:Y:S06]  /*2490*/  MEMBAR.ALL.CTA ;  /* 0x0000000000007992 */ /* 0x0005ec0000008000 */
[----:B--2---:R-:W-:Y:S04]  /*24a0*/  FENCE.VIEW.ASYNC.S ;  /* 0x00000000000073c6 */ /* 0x004fe80000000000 */
[----:B------:R-:W2:Y:S02]  /*24b0*/  FENCE.VIEW.ASYNC.S ;  /* 0x00000000000073c6 */ /* 0x000ea40000000000 */
[----:B--2---:R1:W2:Y:S02]  /*24c0*/  @!UP2 SYNCS.EXCH.64 URZ, [UR12+0x5010], UR10 ;  /* 0x0050100a0cffa5b2 */ /* 0x0042a40008000100 */
[----:B--2---:R-:W-:Y:S06]  /*24d0*/  BAR.SYNC.DEFER_BLOCKING 0x0 ;  /* 0x0000000000007b1d */ /* 0x004fec0000010000 */
[----:B-1----:R-:W-:Y:S05]  /*24e0*/  BRA.U UP1, `(.L_x_13) ;  /* 0x0000000101547547 */ /* 0x002fea000b800000 */
[----:B------:R-:W-:Y:S01]  /*24f0*/  UIADD3 UR10, UPT, UPT, UR12, 0x5010, URZ ;  /* 0x000050100c0a7890 */ /* 0x000fe2000fffe0ff */
[----:B------:R-:W-:Y:S01]  /*2500*/  UMOV UR32, UR48 ;  /* 0x0000003000207c82 */ /* 0x000fe20008000000 */
[----:B------:R-:W-:Y:S01]  /*2510*/  UMOV UR33, 0x40004040 ;  /* 0x4000404000217882 */ /* 0x000fe20000000000 */
[----:B------:R-:W-:Y:S01]  /*2520*/  UMOV UR28, UR38 ;  /* 0x00000026001c7c82 */ /* 0x000fe20008000000 */
[----:B------:R-:W-:Y:S01]  /*2530*/  UMOV UR29, 0x40004040 ;  /* 0x40004040001d7882 */ /* 0x000fe20000000000 */
[----:B------:R-:W-:Y:S01]  /*2540*/  UMOV UR34, 0x0 ;  /* 0x0000000000227882 */ /* 0x000fe20000000000 */
[----:B------:R-:W-:Y:S01]  /*2550*/  UMOV UR35, 0x4088010 ;  /* 0x0408801000237882 */ /* 0x000fe20000000000 */
[----:B------:R-:W-:Y:S01]  /*2560*/  UMOV UR36, 0x0 ;  /* 0x0000000000247882 */ /* 0x000fe20000000000 */
[----:B------:R-:W-:Y:S01]  /*2570*/  UMOV UR37, 0x4088010 ;  /* 0x0408801000257882 */ /* 0x000fe20000000000 */
[----:B------:R-:W-:Y:S01]  /*2580*/  UMOV UR50, 0x0 ;  /* 0x0000000000327882 */ /* 0x000fe20000000000 */
[----:B------:R-:W-:Y:S01]  /*2590*/  UMOV UR51, 0x4088010 ;  /* 0x0408801000337882 */ /* 0x000fe20000000000 */
[----:B------:R1:W-:Y:S01]  /*25a0*/  UTCHMMA gdesc[UR32], gdesc[UR28], tmem[UR15], tmem[UR34], idesc[UR35], !UPT ;  /* 0x00ff221c200075ea */ /* 0x0003e2000f80000f */
[----:B------:R-:W-:Y:S01]  /*25b0*/  UMOV UR11, URZ ;  /* 0x000000ff000b7c82 */ /* 0x000fe20008000000 */
        /* <DEDUP_REMOVED lines=8> */
.L_x_13:
[----:B------:R-:W2:Y:S02]  /*2640*/  SYNCS.PHASECHK.TRANS64.TRYWAIT P3, [UR12+0x5010], RZ ;  /* 0x005010ffff0075a7 */ /* 0x000ea4000806110c */
[----:B--2---:R-:W-:Y:S05]  /*2650*/  @!P3 BRA `(.L_x_14) ;  /* 0x0000001c0008b947 */ /* 0x004fea0003800000 */
.L_x_23:
[----:B------:R-:W-:Y:S01]  /*2660*/  BAR.SYNC.DEFER_BLOCKING 0x0 ;  /* 0x0000000000007b1d */ /* 0x000fe20000010000 */
[----:B------:R-:W-:-:S05]  /*2670*/  SHF.L.U32 R14, R14, 0x1f, RZ ;  /* 0x0000001f0e0e7819 */ /* 0x000fca00000006ff */
[----:B------:R-:W-:Y:S01]  /*2680*/  LDTM.16dp32bit_t0_t15.x8 R4, tmem[UR16] ;  /* 0x00000010000479ee */ /* 0x000fe20008980000 */
[----:B------:R-:W2:Y:S01]  /*2690*/  LDTM.16dp32bit_t16_t31.x8 R4, tmem[UR16+0x8] ;  /* 0x00000810000479ee */ /* 0x000ea200089a0000 */
[----:B------:R-:W3:Y:S01]  /*26a0*/  @!P2 SYNCS.CCTL.IV [UR12+0x5010] ;  /* 0x00501000ff00a9b1 */ /* 0x000ee2000800000c */
[----:B------:R-:W-:Y:S01]  /*26b0*/  NOP ;  /* 0x0000000000007918 */ /* 0x000fe20000000000 */
[----:B0-2---:R-:W-:Y:S01]  /*26c0*/  FMUL R12, R4, UR49 ;  /* 0x00000031040c7c20 */ /* 0x005fe20008400000 */
[----:B------:R-:W-:Y:S01]  /*26d0*/  FMUL R15, R5, UR49 ;  /* 0x00000031050f7c20 */ /* 0x000fe20008400000 */
[----:B------:R-:W-:Y:S01]  /*26e0*/  FMUL R16, R6, UR49 ;  /* 0x0000003106107c20 */ /* 0x000fe20008400000 */
[----:B------:R-:W-:Y:S01]  /*26f0*/  FMUL R17, R7, UR49 ;  /* 0x0000003107117c20 */ /* 0x000fe20008400000 */
[----:B------:R-:W-:-:S03]  /*2700*/  FMUL R18, R8, UR49 ;  /* 0x0000003108127c20 */ /* 0x000fc60008400000 */
[----:B------:R-:W-:Y:S01]  /*2710*/  FMNMX3 R16, R12, R15, R16, !PT ;  /* 0x0000000f0c107276 */ /* 0x000fe20007800010 */
[----:B------:R-:W-:Y:S01]  /*2720*/  FMUL R12, R9, UR49 ;  /* 0x00000031090c7c20 */ /* 0x000fe20008400000 */
[----:B------:R-:W-:Y:S02]  /*2730*/  FMUL R15, R10, UR49 ;  /* 0x000000310a0f7c20 */ /* 0x000fe40008400000 */
[----:B------:R-:W-:Y:S01]  /*2740*/  FMNMX3 R17, R16, R17, R18, !PT ;  /* 0x0000001110117276 */ /* 0x000fe20007800012 */
[----:B------:R-:W-:-:S03]  /*2750*/  FMUL R16, R11, UR49 ;  /* 0x000000310b107c20 */ /* 0x000fc60008400000 */
[----:B------:R-:W-:-:S04]  /*2760*/  FMNMX3 R15, R17, R12, R15, !PT ;  /* 0x0000000c110f7276 */ /* 0x000fc8000780000f */
[----:B------:R-:W-:-:S05]  /*2770*/  FMNMX R15, R16, R15, !PT ;  /* 0x0000000f100f7209 */ /* 0x000fca0007800000 */
[----:B------:R-:W0:Y:S02]  /*2780*/  SHFL.BFLY PT, R12, R15, 0x10, 0x1f ;  /* 0x0e001f000f0c7f89 */ /* 0x000e2400000e0000 */
[----:B0-----:R-:W-:-:S05]  /*2790*/  FMNMX R12, R15, R12, !PT ;  /* 0x0000000c0f0c7209 */ /* 0x001fca0007800000 */
[----:B---3--:R-:W-:Y:S01]  /*27a0*/  @!P5 STS [R21+0x3000], R12 ;  /* 0x0030000c1500d388 */ /* 0x008fe20000000800 */
[----:B------:R-:W-:Y:S06]  /*27b0*/  BAR.SYNC.DEFER_BLOCKING 0x0 ;  /* 0x0000000000007b1d */ /* 0x000fec0000010000 */
[----:B------:R-:W0:Y:S04]  /*27c0*/  @!P6 LDS R46, [R20+0x3000] ;  /* 0x00300000142ee984 */ /* 0x000e280000000800 */
[----:B0-----:R-:W0:Y:S02]  /*27d0*/  SHFL.BFLY PT, R17, R46, 0x1, 0x1f ;  /* 0x0c201f002e117f89 */ /* 0x001e2400000e0000 */
[----:B0-----:R-:W-:-:S05]  /*27e0*/  FMNMX R17, R46, R17, !PT ;  /* 0x000000112e117209 */ /* 0x001fca0007800000 */
[----:B------:R-:W-:Y:S01]  /*27f0*/  @P0 STS [R20+0x3000], R17 ;  /* 0x0030001114000388 */ /* 0x000fe20000000800 */
[----:B------:R-:W-:Y:S06]  /*2800*/  BAR.SYNC.DEFER_BLOCKING 0x0 ;  /* 0x0000000000007b1d */ /* 0x000fec0000010000 */
[----:B------:R-:W0:Y:S02]  /*2810*/  LDS R36, [R3+0x3000] ;  /* 0x0030000003247984 */ /* 0x000e240000000800 */
[----:B0-----:R-:W-:-:S05]  /*2820*/  FMNMX R36, R36, R13, !PT ;  /* 0x0000000d24247209 */ /* 0x001fca0007800000 */
        /* <DEDUP_REMOVED lines=8> */
[----:B------:R-:W-:Y:S01]  /*28b0*/  MUFU.EX2 R12, R4 ;  /* 0x00000004000c7308 */ /* 0x000fe20000000800 */
[--C-:B------:R-:W-:Y:S01]  /*28c0*/  FFMA R8, R8, UR49, -R36.reuse ;  /* 0x0000003108087c23 */ /* 0x100fe20008000824 */
[--C-:B------:R-:W-:Y:S01]  /*28d0*/  FFMA R9, R9, UR49, -R36.reuse ;  /* 0x0000003109097c23 */ /* 0x100fe20008000824 */
[--C-:B------:R-:W-:Y:S01]  /*28e0*/  FFMA R10, R10, UR49, -R36.reuse ;  /* 0x000000310a0a7c23 */ /* 0x100fe20008000824 */
[----:B------:R-:W-:Y:S01]  /*28f0*/  FFMA R11, R11, UR49, -R36 ;  /* 0x000000310b0b7c23 */ /* 0x000fe20008000824 */
[----:B------:R-:W-:Y:S01]  /*2900*/  FMUL R8, R8, 1.4426950216293334961 ;  /* 0x3fb8aa3b08087820 */ /* 0x000fe20000400000 */
[----:B------:R-:W-:Y:S01]  /*2910*/  FMUL R9, R9, 1.4426950216293334961 ;  /* 0x3fb8aa3b09097820 */ /* 0x000fe20000400000 */
[----:B------:R-:W-:Y:S01]  /*2920*/  FMUL R10, R10, 1.4426950216293334961 ;  /* 0x3fb8aa3b0a0a7820 */ /* 0x000fe20000400000 */
[----:B------:R-:W0:Y:S01]  /*2930*/  MUFU.EX2 R67, R5 ;  /* 0x0000000500437308 */ /* 0x000e220000000800 */
[----:B------:R-:W-:-:S07]  /*2940*/  FMUL R11, R11, 1.4426950216293334961 ;  /* 0x3fb8aa3b0b0b7820 */ /* 0x000fce0000400000 */
[----:B------:R-:W2:Y:S08]  /*2950*/  MUFU.EX2 R66, R6 ;  /* 0x0000000600427308 */ /* 0x000eb00000000800 */
[----:B------:R-:W3:Y:S01]  /*2960*/  MUFU.EX2 R69, R7 ;  /* 0x0000000700457308 */ /* 0x000ee20000000800 */
[----:B0-----:R-:W-:-:S07]  /*2970*/  FADD R5, R12, R67 ;  /* 0x000000430c057221 */ /* 0x001fce0000000000 */
[----:B------:R-:W0:Y:S01]  /*2980*/  MUFU.EX2 R68, R8 ;  /* 0x0000000800447308 */ /* 0x000e220000000800 */
[----:B--2---:R-:W-:-:S07]  /*2990*/  FADD R4, R66, R5 ;  /* 0x0000000542047221 */ /* 0x004fce0000000000 */
[----:B------:R-:W2:Y:S01]  /*29a0*/  MUFU.EX2 R73, R9 ;  /* 0x0000000900497308 */ /* 0x000ea20000000800 */
[----:B---3--:R-:W-:-:S07]  /*29b0*/  FADD R5, R69, R4 ;  /* 0x0000000445057221 */ /* 0x008fce0000000000 */
[----:B------:R-:W3:Y:S01]  /*29c0*/  MUFU.EX2 R70, R10 ;  /* 0x0000000a00467308 */ /* 0x000ee20000000800 */
[----:B0-----:R-:W-:-:S07]  /*29d0*/  FADD R4, R68, R5 ;  /* 0x0000000544047221 */ /* 0x001fce0000000000 */
[----:B------:R-:W0:Y:S01]  /*29e0*/  MUFU.EX2 R71, R11 ;  /* 0x0000000b00477308 */ /* 0x000e220000000800 */
[----:B--2---:R-:W-:-:S04]  /*29f0*/  FADD R5, R73, R4 ;  /* 0x0000000449057221 */ /* 0x004fc80000000000 */
[----:B---3--:R-:W-:-:S04]  /*2a00*/  FADD R4, R70, R5 ;  /* 0x0000000546047221 */ /* 0x008fc80000000000 */
[----:B0-----:R-:W-:-:S05]  /*2a10*/  FADD R4, R71, R4 ;  /* 0x0000000447047221 */ /* 0x001fca0000000000 */
[----:B------:R-:W0:Y:S02]  /*2a20*/  SHFL.BFLY PT, R5, R4, 0x10, 0x1f ;  /* 0x0e001f0004057f89 */ /* 0x000e2400000e0000 */
[----:B0-----:R-:W-:Y:S01]  /*2a30*/  FADD R6, R4, R5 ;  /* 0x0000000504067221 */ /* 0x001fe20000000000 */
[----:B------:R-:W-:Y:S06]  /*2a40*/  BAR.SYNC.DEFER_BLOCKING 0x0 ;  /* 0x0000000000007b1d */ /* 0x000fec0000010000 */
[----:B------:R0:W-:Y:S02]  /*2a50*/  @!P5 STS [R21+0x3000], R6 ;  /* 0x003000061500d388 */ /* 0x0001e40000000800 */
[----:B------:R-:W-:Y:S01]  /*2a60*/  BAR.SYNC.DEFER_BLOCKING 0x0 ;  /* 0x0000000000007b1d */ /* 0x000fe20000010000 */
[----:B0-----:R-:W-:-:S05]  /*2a70*/  IMAD.WIDE R6, R47, 0x2, R38 ;  /* 0x000000022f067825 */ /* 0x001fca00078e0226 */
[----:B------:R-:W0:Y:S04]  /*2a80*/  @!P6 LDS R48, [R20+0x3000] ;  /* 0x003000001430e984 */ /* 0x000e280000000800 */
[----:B0-----:R-:W0:Y:S02]  /*2a90*/  SHFL.BFLY PT, R5, R48, 0x1, 0x1f ;  /* 0x0c201f0030057f89 */ /* 0x001e2400000e0000 */
[----:B0-----:R-:W-:Y:S01]  /*2aa0*/  FADD R9, R48, R5 ;  /* 0x0000000530097221 */ /* 0x001fe20000000000 */
[----:B------:R-:W-:-:S04]  /*2ab0*/  IMAD.WIDE R4, R47, 0x2, R40 ;  /* 0x000000022f047825 */ /* 0x000fc800078e0228 */
[----:B------:R0:W-:Y:S01]  /*2ac0*/  @P0 STS [R20+0x3000], R9 ;  /* 0x0030000914000388 */ /* 0x0001e20000000800 */
[----:B------:R-:W-:Y:S06]  /*2ad0*/  BAR.SYNC.DEFER_BLOCKING 0x0 ;  /* 0x0000000000007b1d */ /* 0x000fec0000010000 */
[----:B------:R0:W2:Y:S01]  /*2ae0*/  LDS R49, [R3+0x3000] ;  /* 0x0030000003317984 */ /* 0x0000a20000000800 */
[----:B------:R-:W3:Y:S02]  /*2af0*/  SYNCS.PHASECHK.TRANS64.TRYWAIT P3, [UR17], R14 ;  /* 0x0000000eff0075a7 */ /* 0x000ee40008061111 */
[----:B0-23--:R-:W-:Y:S05]  /*2b00*/  @!P3 BRA `(.L_x_15) ;  /* 0x0000001400e8b947 */ /* 0x00dfea0003800000 */
.L_x_24:
[C---:B------:R-:W-:Y:S01]  /*2b10*/  IMAD.WIDE R16, R47.reuse, 0x2, R28 ;  /* 0x000000022f107825 */ /* 0x040fe200078e021c */
[----:B------:R0:W2:Y:S03]  /*2b20*/  LDG.E.U16 R72, desc[UR30][R4.64] ;  /* 0x0000001e04487981 */ /* 0x0000a6000c1e1500 */
[C---:B------:R-:W-:Y:S01]  /*2b30*/  IMAD.WIDE R18, R47.reuse, 0x2, R26 ;  /* 0x000000022f127825 */ /* 0x040fe200078e021a */
[----:B------:R-:W3:Y:S03]  /*2b40*/  LDG.E.U16 R74, desc[UR30][R6.64] ;  /* 0x0000001e064a7981 */ /* 0x000ee6000c1e1500 */
[C---:B------:R-:W-:Y:S01]  /*2b50*/  IMAD.WIDE R60, R47.reuse, 0x2, R24 ;  /* 0x000000022f3c7825 */ /* 0x040fe200078e0218 */
[----:B------:R-:W4:Y:S03]  /*2b60*/  LDG.E.U16 R16, desc[UR30][R16.64] ;  /* 0x0000001e10107981 */ /* 0x000f26000c1e1500 */
[C---:B------:R-:W-:Y:S01]  /*2b70*/  IMAD.WIDE R8, R47.reuse, 0x2, R34 ;  /* 0x000000022f087825 */ /* 0x040fe200078e0222 */
[----:B------:R-:W5:Y:S03]  /*2b80*/  LDG.E.U16 R18, desc[UR30][R18.64] ;  /* 0x0000001e12127981 */ /* 0x000f66000c1e1500 */
[C---:B------:R-:W-:Y:S01]  /*2b90*/  IMAD.WIDE R10, R47.reuse, 0x2, R32 ;  /* 0x000000022f0a7825 */ /* 0x040fe200078e0220 */
[----:B------:R1:W5:Y:S03]  /*2ba0*/  LDG.E.U16 R76, desc[UR30][R8.64] ;  /* 0x0000001e084c7981 */ /* 0x000366000c1e1500 */
[----:B------:R-:W-:Y:S01]  /*2bb0*/  IMAD.WIDE R14, R47, 0x2, R30 ;  /* 0x000000022f0e7825 */ /* 0x000fe200078e021e */
[----:B------:R-:W5:Y:S04]  /*2bc0*/  LDG.E.U16 R75, desc[UR30][R10.64] ;  /* 0x0000001e0a4b7981 */ /* 0x000f68000c1e1500 */
[----:B------:R-:W5:Y:S04]  /*2bd0*/  LDG.E.U16 R77, desc[UR30][R14.64] ;  /* 0x0000001e0e4d7981 */ /* 0x000f68000c1e1500 */
[----:B------:R1:W5:Y:S01]  /*2be0*/  LDG.E.U16 R61, desc[UR30][R60.64] ;  /* 0x0000001e3c3d7981 */ /* 0x000362000c1e1500 */
[----:B0-----:R-:W-:Y:S01]  /*2bf0*/  F2FP.F16.F32.PACK_AB R4, R67, R12 ;  /* 0x0000000c4304723e */ /* 0x001fe200000000ff */
[----:B-1----:R-:W-:Y:S01]  /*2c00*/  FADD R8, -R36, R13 ;  /* 0x0000000d24087221 */ /* 0x002fe20000000100 */
[----:B------:R-:W-:-:S02]  /*2c10*/  F2FP.F16.F32.PACK_AB R5, R69, R66 ;  /* 0x000000424505723e */ /* 0x000fc400000000ff */
[----:B------:R-:W-:Y:S02]  /*2c20*/  F2FP.F16.F32.PACK_AB R6, R73, R68 ;  /* 0x000000444906723e */ /* 0x000fe400000000ff */
[----:B------:R-:W-:-:S04]  /*2c30*/  F2FP.F16.F32.PACK_AB R7, R71, R70 ;  /* 0x000000464707723e */ /* 0x000fc800000000ff */
[----:B------:R-:W-:Y:S01]  /*2c40*/  STTM.16dp32bit_t0_t15.x4 tmem[UR26], R4 ;  /* 0x00000004000079ed */ /* 0x000fe2000890001a */
[----:B------:R-:W-:Y:S01]  /*2c50*/  STTM.16dp32bit_t16_t31.x4 tmem[UR26+0x4], R4 ;  /* 0x00000404000079ed */ /* 0x000fe2000892001a */
[----:B------:R-:W-:-:S06]  /*2c60*/  FMUL R60, R8, 1.4426950216293334961 ;  /* 0x3fb8aa3b083c7820 */ /* 0x000fcc0000400000 */
[----:B------:R-:W0:Y:S01]  /*2c70*/  MUFU.EX2 R60, R60 ;  /* 0x0000003c003c7308 */ /* 0x000e220000000800 */
[----:B------:R-:W-:Y:S01]  /*2c80*/  ULEA UR17, UR39, UR12, 0x3 ;  /* 0x0000000c27117291 */ /* 0x000fe2000f8e18ff */
[----:B------:R-:W-:-:S03]  /*2c90*/  UMOV UR6, UR7 ;  /* 0x0000000700067c82 */ /* 0x000fc60008000000 */
[----:B------:R-:W-:Y:S01]  /*2ca0*/  UIADD3 UR17, UPT, UPT, UR17, 0x5000, URZ ;  /* 0x0000500011117890 */ /* 0x000fe2000fffe0ff */
[----:B--2---:R-:W-:Y:S04]  /*2cb0*/  STS.U16 [R23+UR12+0x4000], R72 ;  /* 0x0040004817007988 */ /* 0x004fe8000800040c */
[----:B---3--:R-:W-:Y:S04]  /*2cc0*/  STS.U16 [R23+UR12+0x4200], R74 ;  /* 0x0042004a17007988 */ /* 0x008fe8000800040c */
[----:B----4-:R-:W-:Y:S04]  /*2cd0*/  STS.U16 [R23+UR12+0x4a00], R16 ;  /* 0x004a001017007988 */ /* 0x010fe8000800040c */
[----:B-----5:R1:W-:Y:S04]  /*2ce0*/  STS.U16 [R23+UR12+0x4c00], R18 ;  /* 0x004c001217007988 */ /* 0x0203e8000800040c */
[----:B------:R2:W-:Y:S04]  /*2cf0*/  STS.U16 [R23+UR12+0x4400], R76 ;  /* 0x0044004c17007988 */ /* 0x0005e8000800040c */
[----:B------:R2:W-:Y:S04]  /*2d00*/  STS.U16 [R23+UR12+0x4600], R75 ;  /* 0x0046004b17007988 */ /* 0x0005e8000800040c */
[----:B------:R2:W-:Y:S04]  /*2d10*/  STS.U16 [R23+UR12+0x4800], R77 ;  /* 0x0048004d17007988 */ /* 0x0005e8000800040c */
[----:B------:R2:W-:Y:S01]  /*2d20*/  STS.U16 [R23+UR12+0x4e00], R61 ;  /* 0x004e003d17007988 */ /* 0x0005e2000800040c */
[----:B------:R-:W3:Y:S02]  /*2d30*/  FENCE.VIEW.ASYNC.T ;  /* 0x00000000000073c6 */ /* 0x000ee40000000200 */
[----:B---3--:R-:W-:Y:S06]  /*2d40*/  BAR.SYNC.DEFER_BLOCKING 0x0 ;  /* 0x0000000000007b1d */ /* 0x008fec0000010000 */
[----:B-1----:R-:W-:Y:S01]  /*2d50*/  LDTM.16dp32bit_t0_t15.x16 R4, tmem[UR14] ;  /* 0x0000000e000479ee */ /* 0x002fe20008a00000 */
[----:B------:R-:W0:Y:S01]  /*2d60*/  LDTM.16dp32bit_t16_t31.x16 R4, tmem[UR14+0x10] ;  /* 0x0000100e000479ee */ /* 0x000e220008a20000 */
[----:B------:R-:W-:Y:S01]  /*2d70*/  NOP ;  /* 0x0000000000007918 */ /* 0x000fe20000000000 */
[C---:B0-----:R-:W-:Y:S01]  /*2d80*/  FMUL R4, R60.reuse, R4 ;  /* 0x000000043c047220 */ /* 0x041fe20000400000 */
        /* <DEDUP_REMOVED lines=16> */
[----:B------:R2:W-:Y:S01]  /*2e90*/  STTM.16dp32bit_t16_t31.x16 tmem[UR14+0x10], R4 ;  /* 0x00001004000079ed */ /* 0x0005e20008a2000e */
[----:B------:R-:W0:Y:S02]  /*2ea0*/  FENCE.VIEW.ASYNC.T ;  /* 0x00000000000073c6 */ /* 0x000e240000000200 */
[----:B0-----:R-:W-:Y:S06]  /*2eb0*/  BAR.SYNC.DEFER_BLOCKING 0x0 ;  /* 0x0000000000007b1d */ /* 0x001fec0000010000 */
[----:B------:R0:W-:Y:S06]  /*2ec0*/  MEMBAR.ALL.CTA ;  /* 0x0000000000007992 */ /* 0x0001ec0000008000 */
[----:B0-----:R-:W0:Y:S02]  /*2ed0*/  FENCE.VIEW.ASYNC.S ;  /* 0x00000000000073c6 */ /* 0x001e240000000000 */
[----:B0-----:R-:W-:Y:S06]  /*2ee0*/  BAR.SYNC.DEFER_BLOCKING 0x0 ;  /* 0x0000000000007b1d */ /* 0x001fec0000010000 */
[----:B------:R-:W-:Y:S05]  /*2ef0*/  BRA.U UP1, `(.L_x_16) ;  /* 0x0000000101387547 */ /* 0x000fea000b800000 */
[----:B------:R-:W-:Y:S01]  /*2f00*/  UIADD3 UR34, UPT, UPT, UR13, 0x48, URZ ;  /* 0x000000480d227890 */ /* 0x000fe2000fffe0ff */
[----:B------:R-:W-:Y:S01]  /*2f10*/  UMOV UR28, UR4 ;  /* 0x00000004001c7c82 */ /* 0x000fe20008000000 */
[----:B------:R-:W-:Y:S01]  /*2f20*/  UMOV UR29, 0x80004020 ;  /* 0x80004020001d7882 */ /* 0x000fe20000000000 */
[----:B------:R-:W-:Y:S01]  /*2f30*/  UMOV UR32, 0x0 ;  /* 0x0000000000207882 */ /* 0x000fe20000000000 */
[----:B------:R-:W-:Y:S01]  /*2f40*/  UMOV UR33, 0x4100010 ;  /* 0x0410001000217882 */ /* 0x000fe20000000000 */
[----:B------:R-:W-:Y:S01]  /*2f50*/  UMOV UR10, UR17 ;  /* 0x00000011000a7c82 */ /* 0x000fe20008000000 */
[----:B------:R-:W-:Y:S01]  /*2f60*/  UMOV UR11, URZ ;  /* 0x000000ff000b7c82 */ /* 0x000fe20008000000 */
[----:B------:R-:W-:Y:S01]  /*2f70*/  UMOV UR36, 0x0 ;  /* 0x0000000000247882 */ /* 0x000fe20000000000 */
[----:B------:R-:W-:Y:S01]  /*2f80*/  UMOV UR37, 0x4100010 ;  /* 0x0410001000257882 */ /* 0x000fe20000000000 */
[----:B------:R0:W-:Y:S01]  /*2f90*/  UTCHMMA tmem[UR23], gdesc[UR28], tmem[UR13], tmem[UR32], idesc[UR33], UPT ;  /* 0x00ff201c170079ea */ /* 0x0001e2000b80000d */
[----:B------:R-:W-:Y:S01]  /*2fa0*/  UMOV UR7, UR10 ;  /* 0x0000000a00077c82 */ /* 0x000fe20008000000 */
[----:B------:R0:W-:Y:S01]  /*2fb0*/  UTCHMMA tmem[UR34], gdesc[UR24], tmem[UR13], tmem[UR36], idesc[UR37], UPT ;  /* 0x00ff2418220079ea */ /* 0x0001e2000b80000d */
[----:B------:R0:W-:Y:S01]  /*2fc0*/  UTCBAR [UR7], URZ ;  /* 0x000000ff070073e9 */ /* 0x0001e200080000ff */
[----:B------:R-:W-:-:S02]  /*2fd0*/  NOP ;  /* 0x0000000000007918 */ /* 0x000fc40000000000 */
.L_x_16:
[----:B------:R-:W-:Y:S01]  /*2fe0*/  UIADD3 UR39, UPT, UPT, UR39, 0x1, URZ ;  /* 0x0000000127277890 */ /* 0x000fe2000fffe0ff */
[----:B------:R-:W-:Y:S01]  /*2ff0*/  FFMA R44, R60, R44, R49 ;  /* 0x0000002c3c2c7223 */ /* 0x000fe20000000031 */
[----:B------:R-:W-:Y:S01]  /*3000*/  UIADD3 UR8, UPT, UPT, UR8, 0x20, URZ ;  /* 0x0000002008087890 */ /* 0x000fe2000fffe0ff */
[----:B------:R-:W-:Y:S01]  /*3010*/  VIADD R47, R47, UR27 ;  /* 0x0000001b2f2f7c36 */ /* 0x000fe20008000000 */
[----:B------:R-:W-:Y:S01]  /*3020*/  UISETP.GT.AND UP2, UPT, UR39, 0x1, UPT ;  /* 0x000000012700788c */ /* 0x000fe2000bf44270 */
[----:B------:R-:W-:Y:S01]  /*3030*/  IMAD.IADD R45, R37, 0x1, R45 ;  /* 0x00000001252d7824 */ /* 0x000fe200078e022d */
[----:B--2---:R-:W-:Y:S01]  /*3040*/  MOV R13, R36 ;  /* 0x00000024000d7202 */ /* 0x004fe20000000f00 */
[----:B------:R-:W-:Y:S01]  /*3050*/  IMAD.U32 R14, RZ, RZ, UR6 ;  /* 0x00000006ff0e7e24 */ /* 0x000fe2000f8e00ff */
[----:B0-----:R-:W-:Y:S02]  /*3060*/  USEL UR7, URZ, 0x1, !UP2 ;  /* 0x00000001ff077887 */ /* 0x001fe4000d000000 */
[----:B------:R-:W-:-:S02]  /*3070*/  USEL UR39, UR39, URZ, !UP2 ;  /* 0x000000ff27277287 */ /* 0x000fc4000d000000 */
[----:B------:R-:W-:Y:S02]  /*3080*/  UISETP.GE.AND UP2, UPT, UR8, UR22, UPT ;  /* 0x000000160800728c */ /* 0x000fe4000bf46270 */
[----:B------:R-:W-:-:S07]  /*3090*/  ULOP3.LUT UR7, UR6, UR7, URZ, 0x3c, !UPT ;  /* 0x0000000706077292 */ /* 0x000fce000f8e3cff */
[----:B------:R-:W-:Y:S05]  /*30a0*/  BRA.U !UP2, `(.L_x_17) ;  /* 0xfffffff10a847547 */ /* 0x000fea000b83ffff */
.L_x_12:
[----:B------:R-:W1:Y:S01]  /*30b0*/  LDCU UR4, c[0x0][0x3f0] ;  /* 0x00007e00ff0477ac */ /* 0x000e620008000800 */
[C---:B------:R-:W-:Y:S01]  /*30c0*/  IMAD.SHL.U32 R3, R0.reuse, 0x20, RZ ;  /* 0x0000002000037824 */ /* 0x040fe200078e00ff */
[----:B0--3--:R-:W-:Y:S01]  /*30d0*/  SHF.R.S32.HI R4, RZ, 0x5, R0 ;  /* 0x00000005ff047819 */ /* 0x009fe20000011400 */
[----:B------:R-:W-:Y:S02]  /*30e0*/  IMAD.SHL.U32 R20, R0, 0x10, RZ ;  /* 0x0000001000147824 */ /* 0x000fe400078e00ff */
[C---:B------:R-:W-:Y:S01]  /*30f0*/  FMUL R21, R44.reuse, 8388608 ;  /* 0x4b0000002c157820 */ /* 0x040fe20000400000 */
[----:B------:R-:W-:Y:S01]  /*3100*/  FSETP.GEU.AND P4, PT, R44, 1.175494350822287508e-38, PT ;  /* 0x008000002c00780b */ /* 0x000fe20003f8e000 */
[----:B------:R-:W-:Y:S01]  /*3110*/  IMAD.SHL.U32 R23, R0, 0x4, RZ ;  /* 0x0000000400177824 */ /* 0x000fe200078e00ff */
[----:B------:R-:W-:Y:S02]  /*3120*/  LOP3.LUT R3, R3, 0x300, RZ, 0xc0, !PT ;  /* 0x0000030003037812 */ /* 0x000fe400078ec0ff */
[----:B------:R-:W-:-:S02]  /*3130*/  SGXT R4, R4, 0x1 ;  /* 0x000000010404781a */ /* 0x000fc40000000200 */
[----:B------:R-:W-:Y:S02]  /*3140*/  LOP3.LUT R3, R3, 0x870, R20, 0xf8, !PT ;  /* 0x0000087003037812 */ /* 0x000fe400078ef814 */
[----:B------:R-:W-:Y:S02]  /*3150*/  FSEL R21, R21, R44, !P4 ;  /* 0x0000002c15157208 */ /* 0x000fe40006000000 */
[----:B------:R-:W-:Y:S02]  /*3160*/  LOP3.LUT R26, R3, 0x1040, R4, 0x78, !PT ;  /* 0x00001040031a7812 */ /* 0x000fe400078e7804 */
[----:B------:R-:W-:Y:S01]  /*3170*/  FSETP.GT.AND P3, PT, |R44|, 8.50705917302346158658e+37, PT ;  /* 0x7e8000002c00780b */ /* 0x000fe20003f64200 */
[----:B-1----:R-:W-:Y:S01]  /*3180*/  UISETP.GE.AND UP0, UPT, UR4, 0x1, UPT ;  /* 0x000000010400788c */ /* 0x002fe2000bf06270 */
[----:B------:R-:W-:Y:S02]  /*3190*/  SHF.R.S32.HI R25, RZ, 0x2, R0 ;  /* 0x00000002ff197819 */ /* 0x000fe40000011400 */
[----:B------:R-:W-:-:S02]  /*31a0*/  LOP3.LUT R20, R20, 0x30, RZ, 0xc0, !PT ;  /* 0x0000003014147812 */ /* 0x000fc400078ec0ff */
[----:B------:R-:W-:-:S04]  /*31b0*/  IADD3 R3, PT, PT, R21, -0x3f3504f3, RZ ;  /* 0xc0cafb0d15037810 */ /* 0x000fc80007ffe0ff */
[----:B------:R-:W-:Y:S05]  /*31c0*/  BRA.U !UP0, `(.L_x_18) ;  /* 0x0000000108107547 */ /* 0x000fea000b800000 */
[----:B------:R-:W-:-:S06]  /*31d0*/  USHF.L.U32 UR6, UR6, 0x1f, URZ ;  /* 0x0000001f06067899 */ /* 0x000fcc00080006ff */
[----:B------:R-:W-:-:S04]  /*31e0*/  IMAD.U32 R4, RZ, RZ, UR6 ;  /* 0x00000006ff047e24 */ /* 0x000fc8000f8e00ff */
[----:B------:R-:W0:Y:S02]  /*31f0*/  SYNCS.PHASECHK.TRANS64.TRYWAIT P0, [UR17], R4 ;  /* 0x00000004ff0075a7 */ /* 0x000e240008001111 */
[----:B0-----:R-:W-:Y:S05]  /*3200*/  @!P0 BRA `(.L_x_19) ;  /* 0x0000001000348947 */ /* 0x001fea0003800000 */
.L_x_18:
[----:B------:R-:W-:Y:S01]  /*3210*/  BAR.SYNC.DEFER_BLOCKING 0x0 ;  /* 0x0000000000007b1d */ /* 0x000fe20000010000 */
[C---:B------:R-:W-:Y:S01]  /*3220*/  FSETP.GEU.AND P0, PT, |R44|.reuse, 1.175494350822287508e-38, PT ;  /* 0x008000002c00780b */ /* 0x040fe20003f0e200 */
[----:B------:R-:W-:Y:S01]  /*3230*/  @P3 FMUL R44, R44, 0.25 ;  /* 0x3e8000002c2c3820 */ /* 0x000fe20000400000 */
[----:B------:R-:W-:Y:S01]  /*3240*/  LOP3.LUT R28, R20, 0x3c0, R23, 0xf8, !PT ;  /* 0x000003c0141c7812 */ /* 0x000fe200078ef817 */
[----:B------:R-:W-:Y:S01]  /*3250*/  IMAD.SHL.U32 R23, R0, 0x2, RZ ;  /* 0x0000000200177824 */ /* 0x000fe200078e00ff */
[----:B------:R-:W-:Y:S01]  /*3260*/  SGXT R25, R25, 0x1 ;  /* 0x000000011919781a */ /* 0x000fe20000000200 */
[----:B------:R-:W-:Y:S01]  /*3270*/  IMAD.MOV.U32 R29, RZ, RZ, 0x3dc6b27f ;  /* 0x3dc6b27fff1d7424 */ /* 0x000fe200078e00ff */
[----:B------:R-:W-:Y:S01]  /*3280*/  LOP3.LUT R24, R3, 0xff800000, RZ, 0xc0, !PT ;  /* 0xff80000003187812 */ /* 0x000fe200078ec0ff */
[----:B------:R-:W0:Y:S01]  /*3290*/  LDCU.64 UR4, c[0x0][0x3e0] ;  /* 0x00007c00ff0477ac */ /* 0x000e220008000a00 */
[----:B------:R-:W-:Y:S01]  /*32a0*/  LOP3.LUT R28, R28, 0x1040, R25, 0x78, !PT ;  /* 0x000010401c1c7812 */ /* 0x000fe200078e7819 */
[----:B------:R-:W1:Y:S01]  /*32b0*/  LDC.64 R40, c[0x0][0x398] ;  /* 0x0000e600ff287b82 */ /* 0x000e620000000a00 */
[----:B------:R-:W-:Y:S01]  /*32c0*/  LOP3.LUT R25, R23, 0x80, RZ, 0xc0, !PT ;  /* 0x0000008017197812 */ /* 0x000fe200078ec0ff */
[----:B------:R-:W-:Y:S01]  /*32d0*/  IMAD.IADD R22, R21, 0x1, -R24 ;  /* 0x0000000115167824 */ /* 0x000fe200078e0a18 */
[----:B------:R-:W-:Y:S01]  /*32e0*/  FSEL R23, RZ, -23, P4 ;  /* 0xc1b80000ff177808 */ /* 0x000fe20002000000 */
[----:B------:R-:W-:Y:S01]  /*32f0*/  @!P0 FMUL R44, R44, 16777216 ;  /* 0x4b8000002c2c8820 */ /* 0x000fe20000400000 */
[----:B------:R-:W-:Y:S01]  /*3300*/  I2FP.F32.S32 R24, R24 ;  /* 0x0000001800187245 */ /* 0x000fe20000201400 */
[----:B------:R-:W-:Y:S01]  /*3310*/  FADD R22, R22, -1 ;  /* 0xbf80000016167421 */ /* 0x000fe20000000000 */
[----:B------:R-:W-:-:S02]  /*3320*/  SHF.L.U32 R3, R0, 0x7, RZ ;  /* 0x0000000700037819 */ /* 0x000fc400000006ff */
[----:B------:R-:W-:Y:S01]  /*3330*/  IADD3 R30, PT, PT, R26, UR12, R25 ;  /* 0x0000000c1a1e7c10 */ /* 0x000fe2000fffe019 */
[----:B------:R-:W-:Y:S01]  /*3340*/  FFMA.FTZ R23, R24, 1.1920928955078125e-07, R23 ;  /* 0x3400000018177823 */ /* 0x000fe20000010017 */
[----:B------:R-:W-:Y:S01]  /*3350*/  LOP3.LUT R27, R3, 0x400, RZ, 0xc0, !PT ;  /* 0x00000400031b7812 */ /* 0x000fe200078ec0ff */
[----:B------:R-:W2:Y:S01]  /*3360*/  MUFU.RCP R24, R44 ;  /* 0x0000002c00187308 */ /* 0x000ea20000001000 */
[C---:B------:R-:W-:Y:S01]  /*3370*/  FFMA.FTZ R3, R22.reuse, R29, -0.16845393180847167969 ;  /* 0xbe2c7f3016037423 */ /* 0x040fe2000001001d */
[----:B------:R-:W3:Y:S02]  /*3380*/  @!P2 SYNCS.CCTL.IV [UR12+0x5000] ;  /* 0x00500000ff00a9b1 */ /* 0x000ee4000800000c */
[----:B---3--:R-:W-:Y:S01]  /*3390*/  BAR.SYNC.DEFER_BLOCKING 0x0 ;  /* 0x0000000000007b1d */ /* 0x008fe20000010000 */
[----:B0-----:R-:W-:Y:S01]  /*33a0*/  UIMAD UR4, UR9, UR4, URZ ;  /* 0x00000004090472a4 */ /* 0x001fe2000f8e02ff */
[----:B------:R-:W-:Y:S01]  /*33b0*/  FFMA.FTZ R25, R22, R3, 0.1716887056827545166 ;  /* 0x3e2fcf2a16197423 */ /* 0x000fe20000010003 */
[----:B------:R-:W-:-:S02]  /*33c0*/  IADD3 R3, PT, PT, R28, UR12, R27 ;  /* 0x0000000c1c037c10 */ /* 0x000fc4000fffe01b */
[----:B------:R-:W-:Y:S01]  /*33d0*/  USHF.L.U32 UR6, UR4, 0x1, URZ ;  /* 0x0000000104067899 */ /* 0x000fe200080006ff */
[C---:B------:R-:W-:Y:S01]  /*33e0*/  FFMA.FTZ R25, R22.reuse, R25, -0.17900948226451873779 ;  /* 0xbe374e4316197423 */ /* 0x040fe20000010019 */
[----:B------:R-:W-:Y:S01]  /*33f0*/  LDTM.16dp32bit_t0_t15.x16 R4, tmem[UR14] ;  /* 0x0000000e000479ee */ /* 0x000fe20008a00000 */
[----:B------:R-:W0:Y:S02]  /*3400*/  LDTM.16dp32bit_t16_t31.x16 R4, tmem[UR14+0x10] ;  /* 0x0000100e000479ee */ /* 0x000e240008a20000 */
[----:B------:R-:W-:-:S04]  /*3410*/  FFMA.FTZ R25, R22, R25, 0.20512372255325317383 ;  /* 0x3e520bf416197423 */ /* 0x000fc80000010019 */
[----:B------:R-:W-:-:S04]  /*3420*/  FFMA.FTZ R25, R22, R25, -0.24046532809734344482 ;  /* 0xbe763c8b16197423 */ /* 0x000fc80000010019 */
[----:B------:R-:W-:-:S04]  /*3430*/  FFMA.FTZ R25, R22, R25, 0.28857114911079406738 ;  /* 0x3e93bf9916197423 */ /* 0x000fc80000010019 */
[C---:B------:R-:W-:Y:S01]  /*3440*/  FFMA.FTZ R25, R22.reuse, R25, -0.36067417263984680176 ;  /* 0xbeb8aa4916197423 */ /* 0x040fe20000010019 */
[----:B------:R-:W3:Y:S01]  /*3450*/  @!P2 SYNCS.CCTL.IV [UR12+0x5008] ;  /* 0x00500800ff00a9b1 */ /* 0x000ee2000800000c */
[----:B------:R-:W-:Y:S02]  /*3460*/  NOP ;  /* 0x0000000000007918 */ /* 0x000fe40000000000 */
[----:B------:R-:W-:Y:S01]  /*3470*/  FFMA.FTZ R25, R22, R25, 0.48089820146560668945 ;  /* 0x3ef6384a16197423 */ /* 0x000fe20000010019 */
[----:B------:R-:W-:-:S03]  /*3480*/  FSETP.NEU.AND P2, PT, R21, RZ, PT ;  /* 0x000000ff1500720b */ /* 0x000fc60003f4d000 */
[----:B------:R-:W-:Y:S01]  /*3490*/  FFMA.FTZ R25, R22, R25, -0.72134751081466674805 ;  /* 0xbf38aa3b16197423 */ /* 0x000fe20000010019 */
[----:B0-----:R-:W-:Y:S01]  /*34a0*/  @P3 FMUL R16, R16, 0.25 ;  /* 0x3e80000010103820 */ /* 0x001fe20000400000 */
[----:B------:R-:W-:Y:S01]  /*34b0*/  @P3 FMUL R17, R17, 0.25 ;  /* 0x3e80000011113820 */ /* 0x000fe20000400000 */
        /* <DEDUP_REMOVED lines=14> */
[----:B------:R-:W-:Y:S01]  /*35a0*/  @!P0 FMUL R16, R16, 16777216 ;  /* 0x4b80000010108820 */ /* 0x000fe20000400000 */
        /* <DEDUP_REMOVED lines=15> */
[C---:B--2---:R-:W-:Y:S01]  /*36a0*/  FMUL R31, R24.reuse, R16 ;  /* 0x00000010181f7220 */ /* 0x044fe20000400000 */
        /* <DEDUP_REMOVED lines=14> */
[----:B------:R-:W-:Y:S01]  /*3790*/  FMUL R24, R24, R19 ;  /* 0x0000001318187220 */ /* 0x000fe20000400000 */
[----:B------:R-:W-:Y:S01]  /*37a0*/  F2FP.F16.F32.PACK_AB R8, R27, R4 ;  /* 0x000000041b08723e */ /* 0x000fe200000000ff */
[----:B------:R-:W-:Y:S01]  /*37b0*/  FMUL R25, R22, R25 ;  /* 0x0000001916197220 */ /* 0x000fe20000400000 */
[----:B------:R-:W-:-:S02]  /*37c0*/  F2FP.F16.F32.PACK_AB R9, R26, R5 ;  /* 0x000000051a09723e */ /* 0x000fc400000000ff */
[----:B------:R-:W-:Y:S01]  /*37d0*/  F2FP.F16.F32.PACK_AB R10, R29, R6 ;  /* 0x000000061d0a723e */ /* 0x000fe200000000ff */
[----:B------:R-:W-:Y:S01]  /*37e0*/  FMUL R25, R22, R25 ;  /* 0x0000001916197220 */ /* 0x000fe20000400000 */
[----:B------:R-:W-:Y:S02]  /*37f0*/  F2FP.F16.F32.PACK_AB R11, R28, R7 ;  /* 0x000000071c0b723e */ /* 0x000fe400000000ff */
[----:B------:R-:W-:Y:S01]  /*3800*/  F2FP.F16.F32.PACK_AB R12, R31, R12 ;  /* 0x0000000c1f0c723e */ /* 0x000fe200000000ff */
[----:B------:R-:W-:Y:S01]  /*3810*/  FFMA.FTZ R22, R22, 1.4426950216293334961, R25 ;  /* 0x3fb8aa3b16167823 */ /* 0x000fe20000010019 */
[----:B------:R-:W-:Y:S01]  /*3820*/  F2FP.F16.F32.PACK_AB R13, R16, R13 ;  /* 0x0000000d100d723e */ /* 0x000fe200000000ff */
[----:B---3--:R0:W-:Y:S01]  /*3830*/  STSM.16.M88.4 [R30], R8 ;  /* 0x000000081e007844 */ /* 0x0081e20000000200 */
[----:B------:R-:W-:Y:S01]  /*3840*/  F2FP.F16.F32.PACK_AB R14, R17, R14 ;  /* 0x0000000e110e723e */ /* 0x000fe200000000ff */
[----:B------:R-:W2:Y:S01]  /*3850*/  LDC R16, c[0x0][0x3e8] ;  /* 0x0000fa00ff107b82 */ /* 0x000ea20000000800 */
[----:B------:R-:W-:Y:S01]  /*3860*/  F2FP.F16.F32.PACK_AB R15, R24, R15 ;  /* 0x0000000f180f723e */ /* 0x000fe200000000ff */
[----:B------:R-:W-:Y:S01]  /*3870*/  FADD R23, R23, R22 ;  /* 0x0000001617177221 */ /* 0x000fe20000000000 */
[----:B------:R-:W-:-:S02]  /*3880*/  SHF.R.U32.HI R17, RZ, 0x6, R0 ;  /* 0x00000006ff117819 */ /* 0x000fc40000011600 */
[----:B------:R-:W-:Y:S01]  /*3890*/  ISETP.GE.U32.AND P0, PT, R21, 0x7f800000, PT ;  /* 0x7f8000001500780c */ /* 0x000fe20003f06070 */
[----:B------:R3:W-:Y:S01]  /*38a0*/  STSM.16.M88.4 [R30+0x400], R12 ;  /* 0x0004000c1e007844 */ /* 0x0007e20000000200 */
[----:B------:R-:W-:Y:S01]  /*38b0*/  SGXT.U32 R17, R17, 0x2 ;  /* 0x000000021111781a */ /* 0x000fe20000000000 */
[----:B------:R-:W-:Y:S01]  /*38c0*/  BAR.SYNC.DEFER_BLOCKING 0x0 ;  /* 0x0000000000007b1d */ /* 0x000fe20000010000 */
[----:B0-----:R-:W-:Y:S01]  /*38d0*/  SHF.R.U32.HI R9, RZ, 0x2, R0 ;  /* 0x00000002ff097819 */ /* 0x001fe20000011600 */
[----:B------:R-:W-:Y:S01]  /*38e0*/  IMAD R8, R2, UR5, RZ ;  /* 0x0000000502087c24 */ /* 0x000fe2000f8e02ff */
[----:B------:R-:W-:-:S07]  /*38f0*/  UIMAD.WIDE UR4, UR4, 0x2, URZ ;  /* 0x00000002040478a5 */ /* 0x000fce000f8e02ff */
[----:B------:R-:W-:Y:S01]  /*3900*/  @P0 IMAD.MOV.U32 R18, RZ, RZ, 0x7f800000 ;  /* 0x7f800000ff120424 */ /* 0x000fe200078e00ff */
[----:B---3--:R-:W-:-:S03]  /*3910*/  LOP3.LUT R13, R9, 0x38, RZ, 0xc0, !PT ;  /* 0x00000038090d7812 */ /* 0x008fc600078ec0ff */
[----:B------:R-:W-:Y:S01]  /*3920*/  @P0 FFMA.FTZ R23, R21, R18, +INF ;  /* 0x7f80000015170423 */ /* 0x000fe20000010012 */
[----:B--2---:R-:W-:Y:S01]  /*3930*/  IMAD R11, R17, R16, RZ ;  /* 0x00000010110b7224 */ /* 0x004fe200078e02ff */
[C---:B------:R-:W-:Y:S01]  /*3940*/  SHF.L.U32 R9, R8.reuse, 0x1, RZ ;  /* 0x0000000108097819 */ /* 0x040fe200000006ff */
[----:B------:R-:W-:Y:S01]  /*3950*/  IMAD.HI R8, R8, 0x2, RZ ;  /* 0x0000000208087827 */ /* 0x000fe200078e02ff */
[----:B------:R-:W-:Y:S01]  /*3960*/  LOP3.LUT R12, R13, 0x1f, R0, 0xf8, !PT ;  /* 0x0000001f0d0c7812 */ /* 0x000fe200078ef800 */
[----:B------:R-:W0:Y:S01]  /*3970*/  LDCU UR4, c[0x0][0x3ec] ;  /* 0x00007d80ff0477ac */ /* 0x000e220008000800 */
[----:B-1----:R-:W-:Y:S01]  /*3980*/  IADD3 R40, P0, P3, R9, UR6, R40 ;  /* 0x0000000609287c10 */ /* 0x002fe2000fb1e028 */
[----:B------:R-:W-:Y:S01]  /*3990*/  IMAD R15, R16, 0x4, R11 ;  /* 0x00000004100f7824 */ /* 0x000fe200078e020b */
[----:B------:R-:W-:Y:S01]  /*39a0*/  LOP3.LUT R0, R0, 0xff, RZ, 0xc0, !PT ;  /* 0x000000ff00007812 */ /* 0x000fe200078ec0ff */
[----:B------:R-:W-:Y:S01]  /*39b0*/  IMAD.SHL.U32 R9, R12, 0x8, RZ ;  /* 0x000000080c097824 */ /* 0x000fe200078e00ff */
[----:B------:R-:W-:Y:S01]  /*39c0*/  IADD3.X R42, PT, PT, R8, UR5, R41, P0, P3 ;  /* 0x00000005082a7c10 */ /* 0x000fe200087e6429 */
[----:B------:R-:W1:Y:S01]  /*39d0*/  LDSM.16.M88.4 R4, [R3] ;  /* 0x000000000304783b */ /* 0x000e620000000200 */
[----:B------:R-:W-:Y:S01]  /*39e0*/  IMAD R17, R16, 0x4, R15 ;  /* 0x0000000410117824 */ /* 0x000fe200078e020f */
[----:B------:R-:W-:-:S02]  /*39f0*/  LEA R22, P0, R11, R40, 0x1 ;  /* 0x000000280b167211 */ /* 0x000fc400078008ff */
[----:B------:R-:W-:Y:S01]  /*3a00*/  LOP3.LUT R13, R9, 0xc0, RZ, 0xc0, !PT ;  /* 0x000000c0090d7812 */ /* 0x000fe200078ec0ff */
[C---:B------:R-:W-:Y:S01]  /*3a10*/  IMAD R19, R16.reuse, 0x4, R17 ;  /* 0x0000000410137824 */ /* 0x040fe200078e0211 */
[----:B------:R-:W-:Y:S02]  /*3a20*/  FSEL R9, R23, -INF , P2 ;  /* 0xff80000017097808 */ /* 0x000fe40001000000 */
[----:B------:R-:W-:Y:S02]  /*3a30*/  LEA.HI.X.SX32 R23, R11, R42, 0x1, P0 ;  /* 0x0000002a0b177211 */ /* 0x000fe400000f0eff */
[C---:B------:R-:W-:Y:S02]  /*3a40*/  LEA R21, R16.reuse, R19, 0x2 ;  /* 0x0000001310157211 */ /* 0x040fe400078e10ff */
[----:B------:R-:W-:Y:S01]  /*3a50*/  LEA R26, P0, R17, R40, 0x1 ;  /* 0x00000028111a7211 */ /* 0x000fe200078008ff */
[----:B0-----:R-:W-:Y:S01]  /*3a60*/  UIMAD UR4, UR9, UR4, URZ ;  /* 0x00000004090472a4 */ /* 0x001fe2000f8e02ff */
[----:B------:R-:W-:Y:S01]  /*3a70*/  IADD3 R38, PT, PT, R13, UR12, R20 ;  /* 0x0000000c0d267c10 */ /* 0x000fe2000fffe014 */
[C---:B------:R-:W-:Y:S01]  /*3a80*/  IMAD R29, R16.reuse, 0x4, R21 ;  /* 0x00000004101d7824 */ /* 0x040fe200078e0215 */
[----:B------:R-:W-:Y:S01]  /*3a90*/  LEA.HI.X.SX32 R27, R17, R42, 0x1, P0 ;  /* 0x0000002a111b7211 */ /* 0x000fe200000f0eff */
[----:B------:R-:W-:Y:S01]  /*3aa0*/  FFMA R13, R9, 0.69314718246459960938, R36 ;  /* 0x3f317218090d7823 */ /* 0x000fe20000000024 */
[-C--:B------:R-:W-:Y:S01]  /*3ab0*/  LEA R24, P2, R15, R40.reuse, 0x1 ;  /* 0x000000280f187211 */ /* 0x080fe200078408ff */
[C---:B------:R-:W-:Y:S01]  /*3ac0*/  IMAD R31, R16.reuse, 0x4, R29 ;  /* 0x00000004101f7824 */ /* 0x040fe200078e021d */
[----:B------:R0:W2:Y:S01]  /*3ad0*/  LDSM.16.M88.4 R8, [R3+0x800] ;  /* 0x000800000308783b */ /* 0x0000a20000000200 */
[----:B------:R-:W-:Y:S01]  /*3ae0*/  LEA R14, P0, R19, R40, 0x1 ;  /* 0x00000028130e7211 */ /* 0x000fe200078008ff */
[----:B------:R-:W-:Y:S01]  /*3af0*/  USHF.L.U32 UR6, UR4, 0x2, URZ ;  /* 0x0000000204067899 */ /* 0x000fe200080006ff */
[----:B------:R-:W-:Y:S01]  /*3b00*/  IMAD R17, R16, 0x4, R31 ;  /* 0x0000000410117824 */ /* 0x000fe200078e021f */
[----:B------:R-:W-:Y:S01]  /*3b10*/  LEA.HI.X.SX32 R25, R15, R42, 0x1, P2 ;  /* 0x0000002a0f197211 */ /* 0x000fe200010f0eff */
[----:B------:R-:W-:Y:S01]  /*3b20*/  UIMAD.WIDE UR4, UR4, 0x4, URZ ;  /* 0x00000004040478a5 */ /* 0x000fe2000f8e02ff */
[----:B------:R-:W-:-:S02]  /*3b30*/  LEA R18, P2, R21, R40, 0x1 ;  /* 0x0000002815127211 */ /* 0x000fc400078408ff */
[----:B------:R-:W-:Y:S02]  /*3b40*/  LEA R33, R16, R17, 0x2 ;  /* 0x0000001110217211 */ /* 0x000fe400078e10ff */
[----:B------:R-:W-:Y:S02]  /*3b50*/  LEA R20, P3, R29, R40, 0x1 ;  /* 0x000000281d147211 */ /* 0x000fe400078608ff */
[----:B------:R-:W-:Y:S01]  /*3b60*/  SHF.L.U32 R12, R12, 0x4, RZ ;  /* 0x000000040c0c7819 */ /* 0x000fe200000006ff */
[----:B------:R-:W-:-:S03]  /*3b70*/  IMAD R35, R16, 0x4, R33 ;  /* 0x0000000410237824 */ /* 0x000fc600078e0221 */
[----:B------:R-:W-:Y:S01]  /*3b80*/  LOP3.LUT R12, R12, 0xf0, RZ, 0xc0, !PT ;  /* 0x000000f00c0c7812 */ /* 0x000fe200078ec0ff */
[----:B------:R-:W-:Y:S01]  /*3b90*/  IMAD R37, R16, 0x4, R35 ;  /* 0x0000000410257824 */ /* 0x000fe200078e0223 */
[----:B-1----:R-:W-:-:S03]  /*3ba0*/  PRMT R15, R4, 0x7632, R15 ;  /* 0x00007632040f7816 */ /* 0x002fc6000000000f */
[----:B------:R-:W-:Y:S01]  /*3bb0*/  IMAD R39, R16, 0x4, R37 ;  /* 0x0000000410277824 */ /* 0x000fe200078e0225 */
[----:B------:R-:W-:Y:S01]  /*3bc0*/  STG.E.U16 desc[UR30][R22.64], R4 ;  /* 0x0000000416007986 */ /* 0x000fe2000c10151e */
[----:B------:R-:W-:-:S03]  /*3bd0*/  PRMT R44, R5, 0x7632, R44 ;  /* 0x00007632052c7816 */ /* 0x000fc6000000002c */
[----:B------:R1:W-:Y:S01]  /*3be0*/  STG.E.U16 desc[UR30][R24.64], R15 ;  /* 0x0000000f18007986 */ /* 0x0003e2000c10151e */
[----:B------:R-:W-:-:S03]  /*3bf0*/  LEA R41, R16, R39, 0x2 ;  /* 0x0000002710297211 */ /* 0x000fc600078e10ff */
[----:B------:R3:W-:Y:S02]  /*3c00*/  STG.E.U16 desc[UR30][R26.64], R5 ;  /* 0x000000051a007986 */ /* 0x0007e4000c10151e */
[----:B0-----:R-:W-:-:S04]  /*3c10*/  IMAD R3, R16, 0x4, R41 ;  /* 0x0000000410037824 */ /* 0x001fc800078e0229 */
[----:B------:R-:W-:Y:S01]  /*3c20*/  IMAD R43, R16, 0x4, R3 ;  /* 0x00000004102b7824 */ /* 0x000fe200078e0203 */
[-C--:B-1----:R-:W-:Y:S02]  /*3c30*/  LEA.HI.X.SX32 R15, R19, R42.reuse, 0x1, P0 ;  /* 0x0000002a130f7211 */ /* 0x082fe400000f0eff */
[----:B------:R-:W-:Y:S02]  /*3c40*/  LEA.HI.X.SX32 R19, R21, R42, 0x1, P2 ;  /* 0x0000002a15137211 */ /* 0x000fe400010f0eff */
[----:B------:R-:W-:Y:S01]  /*3c50*/  LEA R22, P2, R17, R40, 0x1 ;  /* 0x0000002811167211 */ /* 0x000fe200078408ff */
[----:B------:R0:W-:Y:S01]  /*3c60*/  STG.E.U16 desc[UR30][R14.64], R44 ;  /* 0x0000002c0e007986 */ /* 0x0001e2000c10151e */
[-C--:B------:R-:W-:Y:S02]  /*3c70*/  LEA.HI.X.SX32 R21, R29, R42.reuse, 0x1, P3 ;  /* 0x0000002a1d157211 */ /* 0x080fe400018f0eff */
[----:B------:R-:W-:Y:S01]  /*3c80*/  LEA.HI.X.SX32 R23, R17, R42, 0x1, P2 ;  /* 0x0000002a11177211 */ /* 0x000fe200010f0eff */
[----:B------:R1:W-:Y:S01]  /*3c90*/  STG.E.U16 desc[UR30][R18.64], R6 ;  /* 0x0000000612007986 */ /* 0x0003e2000c10151e */
[----:B------:R-:W-:-:S02]  /*3ca0*/  LEA R28, P2, R37, R40, 0x1 ;  /* 0x00000028251c7211 */ /* 0x000fc400078408ff */
[----:B------:R-:W-:Y:S02]  /*3cb0*/  LEA R24, P3, R33, R40, 0x1 ;  /* 0x0000002821187211 */ /* 0x000fe400078608ff */
[----:B------:R-:W-:Y:S01]  /*3cc0*/  LEA.HI.X.SX32 R29, R37, R42, 0x1, P2 ;  /* 0x0000002a251d7211 */ /* 0x000fe200010f0eff */
[----:B------:R-:W-:Y:S01]  /*3cd0*/  IMAD R37, R16, 0x4, R43 ;  /* 0x0000000410257824 */ /* 0x000fe200078e022b */
[-C--:B------:R-:W-:Y:S02]  /*3ce0*/  LEA R32, P2, R3, R40.reuse, 0x1 ;  /* 0x0000002803207211 */ /* 0x080fe400078408ff */
[----:B------:R-:W-:Y:S02]  /*3cf0*/  LEA R4, P0, R31, R40, 0x1 ;  /* 0x000000281f047211 */ /* 0x000fe400078008ff */
[-C--:B------:R-:W-:Y:S02]  /*3d00*/  LEA.HI.X.SX32 R25, R33, R42.reuse, 0x1, P3 ;  /* 0x0000002a21197211 */ /* 0x080fe400018f0eff */
[----:B------:R-:W-:-:S02]  /*3d10*/  LEA.HI.X.SX32 R33, R3, R42, 0x1, P2 ;  /* 0x0000002a03217211 */ /* 0x000fc400010f0eff */
[----:B---3--:R-:W-:Y:S02]  /*3d20*/  LEA.HI.X.SX32 R5, R31, R42, 0x1, P0 ;  /* 0x0000002a1f057211 */ /* 0x008fe400000f0eff */
[----:B------:R-:W-:Y:S02]  /*3d30*/  PRMT R3, R6, 0x7632, R3 ;  /* 0x0000763206037816 */ /* 0x000fe40000000003 */
[-C--:B------:R-:W-:Y:S02]  /*3d40*/  LEA R26, P0, R35, R40.reuse, 0x1 ;  /* 0x00000028231a7211 */ /* 0x080fe400078008ff */
[----:B------:R-:W-:Y:S01]  /*3d50*/  LEA R30, P3, R39, R40, 0x1 ;  /* 0x00000028271e7211 */ /* 0x000fe200078608ff */
[----:B------:R3:W-:Y:S01]  /*3d60*/  STG.E.U16 desc[UR30][R20.64], R3 ;  /* 0x0000000314007986 */ /* 0x0007e2000c10151e */
[----:B------:R-:W-:Y:S02]  /*3d70*/  LEA.HI.X.SX32 R27, R35, R42, 0x1, P0 ;  /* 0x0000002a231b7211 */ /* 0x000fe400000f0eff */
[----:B0-----:R-:W-:Y:S01]  /*3d80*/  PRMT R15, R7, 0x7632, R15 ;  /* 0x00007632070f7816 */ /* 0x001fe2000000000f */
[----:B------:R0:W-:Y:S01]  /*3d90*/  STG.E.U16 desc[UR30][R4.64], R7 ;  /* 0x0000000704007986 */ /* 0x0001e2000c10151e */
[----:B------:R-:W-:-:S02]  /*3da0*/  LEA R16, P0, R41, R40, 0x1 ;  /* 0x0000002829107211 */ /* 0x000fc400078008ff */
[----:B------:R-:W-:Y:S01]  /*3db0*/  LEA.HI.X.SX32 R31, R39, R42, 0x1, P3 ;  /* 0x0000002a271f7211 */ /* 0x000fe200018f0eff */
[----:B------:R-:W-:Y:S01]  /*3dc0*/  STG.E.U16 desc[UR30][R22.64], R15 ;  /* 0x0000000f16007986 */ /* 0x000fe2000c10151e */
[-C--:B------:R-:W-:Y:S02]  /*3dd0*/  LEA R34, P3, R43, R40.reuse, 0x1 ;  /* 0x000000282b227211 */ /* 0x080fe400078608ff */
[----:B------:R-:W-:Y:S01]  /*3de0*/  LEA R36, P4, R37, R40, 0x1 ;  /* 0x0000002825247211 */ /* 0x000fe200078808ff */
[----:B--2---:R-:W-:Y:S01]  /*3df0*/  STG.E.U16 desc[UR30][R24.64], R8 ;  /* 0x0000000818007986 */ /* 0x004fe2000c10151e */
[----:B-1----:R-:W-:Y:S01]  /*3e00*/  PRMT R19, R9, 0x7632, R19 ;  /* 0x0000763209137816 */ /* 0x002fe20000000013 */
[----:B---3--:R-:W-:Y:S01]  /*3e10*/  IMAD.SHL.U32 R3, R2, 0x4, RZ ;  /* 0x0000000402037824 */ /* 0x008fe200078e00ff */
[----:B------:R-:W-:Y:S01]  /*3e20*/  LEA.HI.X.SX32 R17, R41, R42, 0x1, P0 ;  /* 0x0000002a29117211 */ /* 0x000fe200000f0eff */
[----:B0-----:R-:W0:Y:S01]  /*3e30*/  LDC.64 R6, c[0x0][0x3a0] ;  /* 0x0000e800ff067b82 */ /* 0x001e220000000a00 */
[----:B------:R-:W-:-:S02]  /*3e40*/  PRMT R5, R8, 0x7632, R5 ;  /* 0x0000763208057816 */ /* 0x000fc40000000005 */
[----:B------:R-:W-:Y:S02]  /*3e50*/  PRMT R14, R10, 0x7632, R14 ;  /* 0x000076320a0e7816 */ /* 0x000fe4000000000e */
[-C--:B------:R-:W-:Y:S01]  /*3e60*/  LEA.HI.X.SX32 R35, R43, R42.reuse, 0x1, P3 ;  /* 0x0000002a2b237211 */ /* 0x080fe200018f0eff */
[----:B------:R-:W-:Y:S01]  /*3e70*/  STG.E.U16 desc[UR30][R26.64], R5 ;  /* 0x000000051a007986 */ /* 0x000fe2000c10151e */
[----:B------:R-:W-:Y:S02]  /*3e80*/  LEA.HI.X.SX32 R37, R37, R42, 0x1, P4 ;  /* 0x0000002a25257211 */ /* 0x000fe400020f0eff */
[----:B------:R-:W-:Y:S01]  /*3e90*/  PRMT R18, R11, 0x7632, R18 ;  /* 0x000076320b127816 */ /* 0x000fe20000000012 */
[----:B------:R-:W-:Y:S01]  /*3ea0*/  STG.E.U16 desc[UR30][R28.64], R9 ;  /* 0x000000091c007986 */ /* 0x000fe2000c10151e */
[----:B------:R-:W-:Y:S01]  /*3eb0*/  ISETP.GE.U32.AND P0, PT, R0, 0x40, PT ;  /* 0x000000400000780c */ /* 0x000fe20003f06070 */
[----:B------:R-:W-:Y:S02]  /*3ec0*/  IMAD.HI R0, R2, 0x4, RZ ;  /* 0x0000000402007827 */ /* 0x000fe400078e02ff */
[----:B------:R-:W-:Y:S04]  /*3ed0*/  STG.E.U16 desc[UR30][R30.64], R19 ;  /* 0x000000131e007986 */ /* 0x000fe8000c10151e */
[----:B------:R-:W-:Y:S04]  /*3ee0*/  STG.E.U16 desc[UR30][R16.64], R10 ;  /* 0x0000000a10007986 */ /* 0x000fe8000c10151e */
[----:B------:R-:W-:Y:S01]  /*3ef0*/  STG.E.U16 desc[UR30][R32.64], R14 ;  /* 0x0000000e20007986 */ /* 0x000fe2000c10151e */
[----:B0-----:R-:W-:-:S03]  /*3f00*/  IADD3 R2, P2, P3, R3, UR6, R6 ;  /* 0x0000000603027c10 */ /* 0x001fc6000fb5e006 */
[----:B------:R-:W-:Y:S01]  /*3f10*/  STG.E.U16 desc[UR30][R34.64], R11 ;  /* 0x0000000b22007986 */ /* 0x000fe2000c10151e */
[----:B------:R-:W-:-:S03]  /*3f20*/  IADD3.X R3, PT, PT, R0, UR5, R7, P2, P3 ;  /* 0x0000000500037c10 */ /* 0x000fc600097e6407 */
[----:B------:R-:W-:Y:S01]  /*3f30*/  STG.E.U16 desc[UR30][R36.64], R18 ;  /* 0x0000001224007986 */ /* 0x000fe2000c10151e */
[----:B------:R-:W-:Y:S06]  /*3f40*/  BAR.SYNC.DEFER_BLOCKING 0x0 ;  /* 0x0000000000007b1d */ /* 0x000fec0000010000 */
[----:B------:R-:W-:Y:S02]  /*3f50*/  STSM.16.M88 [R38], R13 ;  /* 0x0000000d26007844 */ /* 0x000fe40000000000 */
[----:B------:R-:W-:Y:S06]  /*3f60*/  BAR.SYNC.DEFER_BLOCKING 0x0 ;  /* 0x0000000000007b1d */ /* 0x000fec0000010000 */
[----:B------:R-:W0:Y:S04]  /*3f70*/  LDSM.16.M88 R5, [R12+UR12] ;  /* 0x0000000c0c05783b */ /* 0x000e280008000000 */
[----:B0-----:R0:W-:Y:S01]  /*3f80*/  @!P0 STG.E desc[UR30][R2.64], R5 ;  /* 0x0000000502008986 */ /* 0x0011e2000c10191e */
[----:B------:R-:W-:Y:S06]  /*3f90*/  BAR.SYNC.DEFER_BLOCKING 0x0 ;  /* 0x0000000000007b1d */ /* 0x000fec0000010000 */
[----:B------:R-:W-:Y:S05]  /*3fa0*/  @P1 BRA `(.L_x_20) ;  /* 0x0000000000a01947 */ /* 0x000fea0003800000 */
[----:B------:R-:W1:Y:S01]  /*3fb0*/  S2UR UR5, SR_CgaCtaId ;  /* 0x00000000000579c3 */ /* 0x000e620000008800 */
[----:B------:R-:W-:Y:S01]  /*3fc0*/  NOP ;  /* 0x0000000000007918 */ /* 0x000fe20000000000 */
[----:B------:R-:W-:Y:S01]  /*3fd0*/  UMOV UR4, 0x50 ;  /* 0x0000005000047882 */ /* 0x000fe20000000000 */
[----:B------:R-:W-:Y:S02]  /*3fe0*/  IMAD.U32 R0, RZ, RZ, UR13 ;  /* 0x0000000dff007e24 */ /* 0x000fe4000f8e00ff */
[----:B------:R-:W-:Y:S02]  /*3ff0*/  HFMA2 R7, -RZ, RZ, 0, 5.9604644775390625e-08 ;  /* 0x00000001ff077431 */ /* 0x000fe400000001ff */
[----:B0-----:R-:W-:Y:S01]  /*4000*/  IMAD.MOV.U32 R3, RZ, RZ, 0xf ;  /* 0x0000000fff037424 */ /* 0x001fe200078e00ff */
[----:B------:R-:W-:-:S04]  /*4010*/  LOP3.LUT R0, R0, 0xffff, RZ, 0xc0, !PT ;  /* 0x0000ffff00007812 */ /* 0x000fc800078ec0ff */
[----:B------:R-:W-:-:S05]  /*4020*/  SHF.R.U32.HI R0, RZ, 0x5, R0 ;  /* 0x00000005ff007819 */ /* 0x000fca0000011600 */
[----:B------:R-:W-:Y:S01]  /*4030*/  VIADD R2, R0, 0x10 ;  /* 0x0000001000027836 */ /* 0x000fe20000000000 */
[----:B------:R-:W-:Y:S01]  /*4040*/  SHF.L.U32 R0, R3, R0, RZ ;  /* 0x0000000003007219 */ /* 0x000fe200000006ff */
[----:B-1----:R-:W-:-:S03]  /*4050*/  ULEA UR6, UR5, UR4, 0x18 ;  /* 0x0000000405067291 */ /* 0x002fc6000f8ec0ff */
[----:B------:R-:W-:-:S04]  /*4060*/  SHF.L.U32 R3, R7, R2, RZ ;  /* 0x0000000207037219 */ /* 0x000fc800000006ff */
[----:B------:R-:W-:Y:S02]  /*4070*/  LOP3.LUT R0, R3, R0, RZ, 0xfc, !PT ;  /* 0x0000000003007212 */ /* 0x000fe400078efcff */
[----:B------:R-:W0:Y:S02]  /*4080*/  LDS R5, [UR6] ;  /* 0x00000006ff057984 */ /* 0x000e240008000800 */
[C---:B------:R-:W-:Y:S02]  /*4090*/  LOP3.LUT R2, R0.reuse, 0xffff, RZ, 0xc0, !PT ;  /* 0x0000ffff00027812 */ /* 0x040fe400078ec0ff */
[----:B0-----:R-:W-:-:S04]  /*40a0*/  LOP3.LUT R3, R0, 0xffff, R5, 0x80, !PT ;  /* 0x0000ffff00037812 */ /* 0x001fc800078e8005 */
[----:B------:R-:W-:-:S13]  /*40b0*/  ISETP.NE.AND P0, PT, R3, R2, PT ;  /* 0x000000020300720c */ /* 0x000fda0003f05270 */
[----:B------:R-:W-:Y:S05]  /*40c0*/  @P0 BRA `(.L_x_21) ;  /* 0x0000000000500947 */ /* 0x000fea0003800000 */
[----:B------:R-:W-:Y:S02]  /*40d0*/  SHF.R.U32.HI R5, RZ, 0x10, R5 ;  /* 0x00000010ff057819 */ /* 0x000fe40000011605 */
[----:B------:R-:W-:-:S04]  /*40e0*/  SHF.R.U32.HI R2, RZ, 0x10, R0 ;  /* 0x00000010ff027819 */ /* 0x000fc80000011600 */
[----:B------:R-:W-:-:S04]  /*40f0*/  LOP3.LUT R5, R5, R2, RZ, 0xc0, !PT ;  /* 0x0000000205057212 */ /* 0x000fc800078ec0ff */
[----:B------:R-:W-:-:S13]  /*4100*/  ISETP.NE.AND P0, PT, R5, R2, PT ;  /* 0x000000020500720c */ /* 0x000fda0003f05270 */
[----:B------:R-:W-:Y:S05]  /*4110*/  @P0 BRA `(.L_x_22) ;  /* 0x0000000000300947 */ /* 0x000fea0003800000 */
[----:B------:R-:W-:Y:S01]  /*4120*/  R2UR UR4, R0 ;  /* 0x00000000000472ca */ /* 0x000fe200000e0000 */
[----:B------:R-:W-:Y:S01]  /*4130*/  VOTEU.ANY UR5, UPT, PT ;  /* 0x0000000000057886 */ /* 0x000fe200038e0100 */
[----:B------:R-:W0:Y:S01]  /*4140*/  S2R R0, SR_LANEID ;  /* 0x0000000000007919 */ /* 0x000e220000000000 */
[----:B------:R-:W-:-:S10]  /*4150*/  UFLO.U32 UR5, UR5 ;  /* 0x00000005000572bd */ /* 0x000fd400080e0000 */
[----:B------:R-:W-:-:S06]  /*4160*/  ULOP3.LUT UR4, URZ, UR4, URZ, 0x33, !UPT ;  /* 0x00000004ff047292 */ /* 0x000fcc000f8e33ff */
[----:B------:R-:W-:-:S04]  /*4170*/  IMAD.U32 R2, RZ, RZ, UR4 ;  /* 0x00000004ff027e24 */ /* 0x000fc8000f8e00ff */
[----:B------:R-:W1:Y:S02]  /*4180*/  REDUX UR7, R2 ;  /* 0x00000000020773c4 */ /* 0x000e640000000000 */
[----:B------:R2:W-:Y:S01]  /*4190*/  UTCATOMSWS.AND URZ, UR4 ;  /* 0x0000000400ff79e3 */ /* 0x0005e20008000000 */
[----:B0-----:R-:W-:Y:S01]  /*41a0*/  ISETP.EQ.U32.AND P0, PT, R0, UR5, PT ;  /* 0x0000000500007c0c */ /* 0x001fe2000bf02070 */
[----:B-1----:R-:W-:-:S12]  /*41b0*/  IMAD.U32 R0, RZ, RZ, UR7 ;  /* 0x00000007ff007e24 */ /* 0x002fd8000f8e00ff */
[----:B------:R2:W-:Y:S01]  /*41c0*/  @P0 ATOMS.AND RZ, [UR6], R0 ;  /* 0x00000000ffff098c */ /* 0x0005e2000a800006 */
[----:B------:R-:W-:Y:S05]  /*41d0*/  BRA `(.L_x_20) ;  /* 0x0000000000147947 */ /* 0x000fea0003800000 */
.L_x_22:
[----:B------:R-:W-:-:S07]  /*41e0*/  MOV R2, 0x4200 ;  /* 0x0000420000027802 */ /* 0x000fce0000000f00 */
[----:B------:R-:W-:Y:S05]  /*41f0*/  CALL.REL.NOINC `($__internal_0_$__cuda_sm10x_tcgen05_guardrail_trap_col_being_dealloced_not_returned_by_alloc) ;  /* 0x0000000000447944 */ /* 0x000fea0003c00000 */
[----:B------:R-:W-:Y:S05]  /*4200*/  BRA `(.L_x_20) ;  /* 0x0000000000087947 */ /* 0x000fea0003800000 */
.L_x_21:
[----:B------:R-:W-:-:S07]  /*4210*/  MOV R2, 0x4230 ;  /* 0x0000423000027802 */ /* 0x000fce0000000f00 */
[----:B------:R-:W-:Y:S05]  /*4220*/  CALL.REL.NOINC `($__internal_2_$__cuda_sm10x_tcgen05_guardrail_trap_unallocated_columns_being_dealloced) ;  /* 0x0000000000507944 */ /* 0x000fea0003c00000 */
.L_x_20:
[----:B------:R-:W-:Y:S01]  /*4230*/  NOP ;  /* 0x0000000000007918 */ /* 0x000fe20000000000 */
[----:B--2---:R-:W-:Y:S05]  /*4240*/  EXIT ;  /* 0x000000000000794d */ /* 0x004fea0003800000 */
.L_x_8:
[----:B------:R-:W1:Y:S02]  /*4250*/  SYNCS.PHASECHK.TRANS64.TRYWAIT P0, [UR12+0x3000], RZ ;  /* 0x003000ffff0075a7 */ /* 0x000e64000800110c */
[----:B-1----:R-:W-:Y:S05]  /*4260*/  @!P0 BRA `(.L_x_8) ;  /* 0xfffffffc00f88947 */ /* 0x002fea000383ffff */
[----:B------:R-:W-:Y:S05]  /*4270*/  BRA `(.L_x_7) ;  /* 0xffffffd000287947 */ /* 0x000fea000383ffff */
.L_x_14:
[----:B------:R-:W2:Y:S02]  /*4280*/  SYNCS.PHASECHK.TRANS64.TRYWAIT P3, [UR12+0x5010], RZ ;  /* 0x005010ffff0075a7 */ /* 0x000ea4000806110c */
[----:B--2---:R-:W-:Y:S05]  /*4290*/  @!P3 BRA `(.L_x_14) ;  /* 0xfffffffc00f8b947 */ /* 0x004fea000383ffff */
[----:B------:R-:W-:Y:S05]  /*42a0*/  BRA `(.L_x_23) ;  /* 0xffffffe000ec7947 */ /* 0x000fea000383ffff */
.L_x_15:
[----:B------:R-:W0:Y:S02]  /*42b0*/  SYNCS.PHASECHK.TRANS64.TRYWAIT P3, [UR17], R14 ;  /* 0x0000000eff0075a7 */ /* 0x000e240008061111 */
[----:B0-----:R-:W-:Y:S05]  /*42c0*/  @!P3 BRA `(.L_x_15) ;  /* 0xfffffffc00f8b947 */ /* 0x001fea000383ffff */
[----:B------:R-:W-:Y:S05]  /*42d0*/  BRA `(.L_x_24) ;  /* 0xffffffe8000c7947 */ /* 0x000fea000383ffff */
.L_x_19:
[----:B------:R-:W0:Y:S02]  /*42e0*/  SYNCS.PHASECHK.TRANS64.TRYWAIT P0, [UR17], R4 ;  /* 0x00000004ff0075a7 */ /* 0x000e240008001111 */
[----:B0-----:R-:W-:Y:S05]  /*42f0*/  @!P0 BRA `(.L_x_19) ;  /* 0xfffffffc00f88947 */ /* 0x001fea000383ffff */
[----:B------:R-:W-:Y:S05]  /*4300*/  BRA `(.L_x_18) ;  /* 0xffffffec00c07947 */ /* 0x000fea000383ffff */
        .weak           $__internal_0_$__cuda_sm10x_tcgen05_guardrail_trap_col_being_dealloced_not_returned_by_alloc
        .type           $__internal_0_$__cuda_sm10x_tcgen05_guardrail_trap_col_being_dealloced_not_returned_by_alloc,@function
        .size           $__internal_0_$__cuda_sm10x_tcgen05_guardrail_trap_col_being_dealloced_not_returned_by_alloc,($__internal_1_$__cuda_sm10x_tcgen05_guardrail_trap_phase_invalid_during_alloc - $__internal_0_$__cuda_sm10x_tcgen05_guardrail_trap_col_being_dealloced_not_returned_by_alloc)
$__internal_0_$__cuda_sm10x_tcgen05_guardrail_trap_col_being_dealloced_not_returned_by_alloc:
[----:B------:R-:W-:Y:S05]  /*4310*/  BPT.TRAP 0x1 ;  /* 0x000000040000795c */ /* 0x000fea0000300000 */
[----:B------:R-:W-:-:S04]  /*4320*/  MOV R3, 0x0 ;  /* 0x0000000000037802 */ /* 0x000fc80000000f00 */
[----:B------:R-:W-:Y:S05]  /*4330*/  RET.REL.NODEC R2 `(attn_fwd) ;  /* 0xffffffbc02307950 */ /* 0x000fea0003c3ffff */
        .weak           $__internal_1_$__cuda_sm10x_tcgen05_guardrail_trap_phase_invalid_during_alloc
        .type           $__internal_1_$__cuda_sm10x_tcgen05_guardrail_trap_phase_invalid_during_alloc,@function
        .size           $__internal_1_$__cuda_sm10x_tcgen05_guardrail_trap_phase_invalid_during_alloc,($__internal_2_$__cuda_sm10x_tcgen05_guardrail_trap_unallocated_columns_being_dealloced - $__internal_1_$__cuda_sm10x_tcgen05_guardrail_trap_phase_invalid_during_alloc)
$__internal_1_$__cuda_sm10x_tcgen05_guardrail_trap_phase_invalid_during_alloc:
[----:B------:R-:W-:Y:S05]  /*4340*/  BPT.TRAP 0x1 ;  /* 0x000000040000795c */ /* 0x000fea0000300000 */
[----:B------:R-:W-:-:S04]  /*4350*/  IMAD.MOV.U32 R3, RZ, RZ, 0x0 ;  /* 0x00000000ff037424 */ /* 0x000fc800078e00ff */
[----:B------:R-:W-:Y:S05]  /*4360*/  RET.REL.NODEC R2 `(attn_fwd) ;  /* 0xffffffbc02247950 */ /* 0x000fea0003c3ffff */
        .weak           $__internal_2_$__cuda_sm10x_tcgen05_guardrail_trap_unallocated_columns_being_dealloced
        .type           $__internal_2_$__cuda_sm10x_tcgen05_guardrail_trap_unallocated_columns_being_dealloced,@function
        .size           $__internal_2_$__cuda_sm10x_tcgen05_guardrail_trap_unallocated_columns_being_dealloced,(.L_x_28 - $__internal_2_$__cuda_sm10x_tcgen05_guardrail_trap_unallocated_columns_being_dealloced)
$__internal_2_$__cuda_sm10x_tcgen05_guardrail_trap_unallocated_columns_being_dealloced:
[----:B------:R-:W-:Y:S05]  /*4370*/  BPT.TRAP 0x1 ;  /* 0x000000040000795c */ /* 0x000fea0000300000 */
[----:B------:R-:W-:-:S04]  /*4380*/  IMAD.MOV.U32 R3, RZ, RZ, 0x0 ;  /* 0x00000000ff037424 */ /* 0x000fc800078e00ff */
[----:B------:R-:W-:Y:S05]  /*4390*/  RET.REL.NODEC R2 `(attn_fwd) ;  /* 0xffffffbc02187950 */ /* 0x000fea0003c3ffff */
.L_x_25:
[----:B------:R-:W-:-:S00]  /*43a0*/  BRA `(.L_x_25) ;  /* 0xfffffffc00fc7947 */ /* 0x000fc0000383ffff */
[----:B------:R-:W-:-:S00]  /*43b0*/  NOP ;  /* 0x0000000000007918 */ /* 0x000fc00000000000 */
        /* <DEDUP_REMOVED lines=12> */
.L_x_28:


//--------------------- .nv.global.init           --------------------------
	.section	.nv.global.init,"aw",@progbits
.nv.global.init:
	.type		_$_str,@object
	.size		_$_str,(.L_3 - _$_str)
_$_str:
        /*0000*/ 	.byte	0x5f, 0x5f, 0x43, 0x55, 0x44, 0x41, 0x5f, 0x46, 0x54, 0x5a, 0x00
.L_3:


//--------------------- .nv.shared.attn_fwd       --------------------------
	.section	.nv.shared.attn_fwd,"aw",@nobits
	.sectionflags	@""
	.align	16
	.zero		1024


//--------------------- .nv.shared.reserved.0     --------------------------
	.section	.nv.shared.reserved.0,"aw",@nobits
	.align	8
	.weak		__nv_reservedSMEM_offset_0_alias
	.size		__nv_reservedSMEM_offset_0_alias, 0, 64
	.other		__nv_reservedSMEM_offset_0_alias,@"STO_CUDA_RESERVED_SHARED STV_DEFAULT"
__nv_reservedSMEM_offset_0_alias:
	.zero		0
.nv.shared.reserved.0:
	.zero		64
	.weak		__nv_reservedSMEM_allocation_phase
	.type		__nv_reservedSMEM_allocation_phase,@object
	.size		__nv_reservedSMEM_allocation_phase,(.L_0 - __nv_reservedSMEM_allocation_phase)
__nv_reservedSMEM_allocation_phase:
	.zero		1
.L_0:
	.zero		7
	.weak		__nv_reservedSMEM_devtool_atexit_pc
	.type		__nv_reservedSMEM_devtool_atexit_pc,@object
	.size		__nv_reservedSMEM_devtool_atexit_pc,(__nv_reservedSMEM_allocation_mask - __nv_reservedSMEM_devtool_atexit_pc)
__nv_reservedSMEM_devtool_atexit_pc:
	.zero		8
	.weak		__nv_reservedSMEM_allocation_mask
	.type		__nv_reservedSMEM_allocation_mask,@object
	.size		__nv_reservedSMEM_allocation_mask,(.L_2 - __nv_reservedSMEM_allocation_mask)
__nv_reservedSMEM_allocation_mask:
	.zero		4
.L_2:


//--------------------- .nv.constant0.attn_fwd    --------------------------
	.section	.nv.constant0.attn_fwd,"a",@progbits
	.sectionflags	@""
	.align	4
.nv.constant0.attn_fwd:
	.zero		1032


//--------------------- SYMBOLS --------------------------

	.type		.nv.reservedSmem.offset0,@object
	.size		.nv.reservedSmem.offset0,0x4
	.type		.nv.reservedSmem.cap,@object
	.size		.nv.reservedSmem.cap,0x4
